// auto-generated by cutlass_sweep.gemm — config: {"arch": "sm_100", "cluster_m": 1, "cluster_n": 2, "dtype": "mxfp8_e5m2", "dtype_b": "mxfp8_e5m2", "layout": "nt", "stages": 0, "tile_k": 128, "tile_m": 128, "tile_n": 128}
#include "cutlass/cutlass.h"
#include "cutlass/gemm/collective/collective_builder.hpp"
#include "cutlass/gemm/device/gemm_universal_adapter.h"
#include "cutlass/gemm/kernel/gemm_universal.hpp"
#include "cutlass/epilogue/collective/collective_builder.hpp"

using ElemA = cutlass::mx_float8_t<cutlass::float_e5m2_t>;
using ElemB = cutlass::mx_float8_t<cutlass::float_e5m2_t>;
using ElemCD = cutlass::bfloat16_t;
using Acc  = float;
using TileShape    = cute::Shape<cute::_128, cute::_128, cute::_128>;
using ClusterShape = cute::Shape<cute::_1, cute::_2, cute::_1>;

using CollectiveEpilogue = typename cutlass::epilogue::collective::CollectiveBuilder<
    cutlass::arch::Sm100, cutlass::arch::OpClassTensorOp,
    TileShape, ClusterShape,
    cutlass::epilogue::collective::EpilogueTileAuto,
    Acc, Acc,
    ElemCD, cutlass::layout::RowMajor, 128 / cutlass::sizeof_bits<ElemCD>::value,
    ElemCD, cutlass::layout::RowMajor, 128 / cutlass::sizeof_bits<ElemCD>::value,
    cutlass::epilogue::collective::EpilogueScheduleAuto
  >::CollectiveOp;

using CollectiveMainloop = typename cutlass::gemm::collective::CollectiveBuilder<
    cutlass::arch::Sm100, cutlass::arch::OpClassBlockScaledTensorOp,
    ElemA, cutlass::layout::RowMajor, 32,
    ElemB, cutlass::layout::ColumnMajor, 32,
    Acc,
    TileShape, ClusterShape,
    cutlass::gemm::collective::StageCountAutoCarveout<static_cast<int>(sizeof(typename CollectiveEpilogue::SharedStorage))>,
    cutlass::gemm::collective::KernelScheduleAuto
  >::CollectiveOp;

using GemmKernel = cutlass::gemm::kernel::GemmUniversal<
    cute::Shape<int,int,int,int>,
    CollectiveMainloop,
    CollectiveEpilogue
>;
using Gemm = cutlass::gemm::device::GemmUniversalAdapter<GemmKernel>;

// Force the device kernel symbol into the cubin without needing a host main.
auto* _anchor = &cutlass::device_kernel<GemmKernel>;


// ===== COMPILED SASS (sm_100a) =====

	.target	sm_100a

	.elftype	@"ET_EXEC"


//--------------------- .note.nv.tkinfo           --------------------------
	.section	.note.nv.tkinfo,"",@"SHT_NOTE"
	.sectionflags	@"SHF_NOTE_NV_TKINFO"
	.tkinfo
        /*0018*/ 	.word	0x00000002
        /*0030*/ 	.string	""
        /*0030*/ 	.string	"ptxas"
        /*0030*/ 	.string	"Cuda compilation tools, release 13.0, V13.0.88"
        /*0030*/ 	.string	"Build cuda_13.0.r13.0/compiler.36424714_0"
        /*0030*/ 	.string	"-arch sm_100a -m 64 "



//--------------------- .note.nv.cuinfo           --------------------------
	.section	.note.nv.cuinfo,"",@"SHT_NOTE"
	.sectionflags	@"SHF_NOTE_NV_CUINFO"
        /*0018*/ 	.short	0x0002
        /*001a*/ 	.short	0x0064
        /*001c*/ 	.short	0x0082
	.zero		2


//--------------------- .nv.info                  --------------------------
	.section	.nv.info,"",@"SHT_CUDA_INFO"
	.align	4


	//----- nvinfo : EIATTR_REGCOUNT
	.align		4
        /*0000*/ 	.byte	0x04, 0x2f
        /*0002*/ 	.short	(.L_19 - .L_18)
	.align		4
.L_18:
        /*0004*/ 	.word	index@(_ZN7cutlass13device_kernelINS_4gemm6kernel13GemmUniversalIN4cute5tupleIJiiiiEEENS1_10collective13CollectiveMmaINS1_46MainloopSm100TmaUmmaWarpSpecializedBlockScaledILi5ELi2ELi2ENS5_IJNS4_1CILi1EEENSA_ILi2EEESB_EEEEENS5_IJNSA_ILi128EEESF_SF_EEENS5_IJNS_12float_e5m2_tENS_13float_ue8m0_tEEEENS5_IJNS5_IJlSB_lEEENS4_6LayoutINS5_IJNS5_IJNS5_IJNSA_ILi32EEENSA_ILi4EEEEEEiEEESP_NS5_IJSB_iEEEEEENS5_IJNS5_IJNS5_IJNSA_ILi16EEESN_EEEiEEENS5_IJNS5_IJNSA_ILi0EEESB_EEENSA_ILi512EEEEEENS5_IJSV_iEEEEEEEEEEESJ_S12_NS4_8TiledMMAINS4_8MMA_AtomIJNS4_21SM100_MMA_MXF8F6F4_SSISH_SH_fSI_Li128ELi128ELNS4_4UMMA5MajorE0ELS17_0ELNS16_7ScaleInE0ELS18_0EEEEEENSL_INS5_IJSB_SB_SB_EEENS5_IJSV_SV_SV_EEEEENS5_IJNS4_10UnderscoreES1E_S1E_EEEEENS5_IJNS4_23SM90_TMA_LOAD_MULTICASTES1H_EEENS5_IJNS4_14ComposedLayoutINS4_7SwizzleILi3ELi4ELi3EEENS4_18smem_ptr_flag_bitsILi8EEENSL_INS5_IJNSA_ILi8EEESF_EEENS5_IJSF_SB_EEEEEEENSL_INS5_IJNS5_IJNS5_IJSO_SB_EEENS5_IJSM_SB_EEEEEESB_NS5_IJSN_SB_EEEEEENS5_IJNS5_IJNS5_IJST_SX_EEESW_EEESV_NS5_IJSB_SX_EEEEEEEEEEEvNS4_8identityENS5_IJNS4_13SM90_TMA_LOADES25_EEES23_vS24_EENS_8epilogue10collective18CollectiveEpilogueINS28_23Sm100TmaWarpSpecializedILi4ELi2ELi32ELb1ELb0EEEJSG_NS5_IJNSL_ISF_SB_EENSL_ISM_SB_EEEEENS_10bfloat16_tESK_S2G_SK_NS28_6fusion15FusionCallbacksIS2C_NS2H_17LinearCombinationIS2G_fS2G_fLNS_15FloatRoundStyleE2EEESG_S2F_JEEENS4_5SM1004TMEM4LOAD26SM100_TMEM_LOAD_32dp32b32xES25_NS1J_INS1K_ILi2ELi4ELi3EEENS1M_ILi16EEENSL_INS5_IJS1O_SM_EEES1U_EEEENS4_39AutoVectorizingCopyWithAssumedAlignmentILi128EEENS4_14SM90_TMA_STOREES2V_S2X_S2X_EEEvvEEEEvNT_6ParamsE)
        /*0008*/ 	.word	0x0000006e


	//----- nvinfo : EIATTR_FRAME_SIZE
	.align		4
.L_19:
        /*000c*/ 	.byte	0x04, 0x11
        /*000e*/ 	.short	(.L_21 - .L_20)
	.align		4
.L_20:
        /*0010*/ 	.word	index@($__internal_2_$__cuda_sm10x_tcgen05_guardrail_trap_unallocated_columns_being_dealloced)
        /*0014*/ 	.word	0x00000000


	//----- nvinfo : EIATTR_FRAME_SIZE
	.align		4
.L_21:
        /*0018*/ 	.byte	0x04, 0x11
        /*001a*/ 	.short	(.L_23 - .L_22)
	.align		4
.L_22:
        /*001c*/ 	.word	index@($__internal_1_$__cuda_sm10x_tcgen05_guardrail_trap_phase_invalid_during_alloc)
        /*0020*/ 	.word	0x00000000


	//----- nvinfo : EIATTR_FRAME_SIZE
	.align		4
.L_23:
        /*0024*/ 	.byte	0x04, 0x11
        /*0026*/ 	.short	(.L_25 - .L_24)
	.align		4
.L_24:
        /*0028*/ 	.word	index@($__internal_0_$__cuda_sm10x_tcgen05_guardrail_trap_col_being_dealloced_not_returned_by_alloc)
        /*002c*/ 	.word	0x00000000


	//----- nvinfo : EIATTR_FRAME_SIZE
	.align		4
.L_25:
        /*0030*/ 	.byte	0x04, 0x11
        /*0032*/ 	.short	(.L_27 - .L_26)
	.align		4
.L_26:
        /*0034*/ 	.word	index@(_ZN7cutlass13device_kernelINS_4gemm6kernel13GemmUniversalIN4cute5tupleIJiiiiEEENS1_10collective13CollectiveMmaINS1_46MainloopSm100TmaUmmaWarpSpecializedBlockScaledILi5ELi2ELi2ENS5_IJNS4_1CILi1EEENSA_ILi2EEESB_EEEEENS5_IJNSA_ILi128EEESF_SF_EEENS5_IJNS_12float_e5m2_tENS_13float_ue8m0_tEEEENS5_IJNS5_IJlSB_lEEENS4_6LayoutINS5_IJNS5_IJNS5_IJNSA_ILi32EEENSA_ILi4EEEEEEiEEESP_NS5_IJSB_iEEEEEENS5_IJNS5_IJNS5_IJNSA_ILi16EEESN_EEEiEEENS5_IJNS5_IJNSA_ILi0EEESB_EEENSA_ILi512EEEEEENS5_IJSV_iEEEEEEEEEEESJ_S12_NS4_8TiledMMAINS4_8MMA_AtomIJNS4_21SM100_MMA_MXF8F6F4_SSISH_SH_fSI_Li128ELi128ELNS4_4UMMA5MajorE0ELS17_0ELNS16_7ScaleInE0ELS18_0EEEEEENSL_INS5_IJSB_SB_SB_EEENS5_IJSV_SV_SV_EEEEENS5_IJNS4_10UnderscoreES1E_S1E_EEEEENS5_IJNS4_23SM90_TMA_LOAD_MULTICASTES1H_EEENS5_IJNS4_14ComposedLayoutINS4_7SwizzleILi3ELi4ELi3EEENS4_18smem_ptr_flag_bitsILi8EEENSL_INS5_IJNSA_ILi8EEESF_EEENS5_IJSF_SB_EEEEEEENSL_INS5_IJNS5_IJNS5_IJSO_SB_EEENS5_IJSM_SB_EEEEEESB_NS5_IJSN_SB_EEEEEENS5_IJNS5_IJNS5_IJST_SX_EEESW_EEESV_NS5_IJSB_SX_EEEEEEEEEEEvNS4_8identityENS5_IJNS4_13SM90_TMA_LOADES25_EEES23_vS24_EENS_8epilogue10collective18CollectiveEpilogueINS28_23Sm100TmaWarpSpecializedILi4ELi2ELi32ELb1ELb0EEEJSG_NS5_IJNSL_ISF_SB_EENSL_ISM_SB_EEEEENS_10bfloat16_tESK_S2G_SK_NS28_6fusion15FusionCallbacksIS2C_NS2H_17LinearCombinationIS2G_fS2G_fLNS_15FloatRoundStyleE2EEESG_S2F_JEEENS4_5SM1004TMEM4LOAD26SM100_TMEM_LOAD_32dp32b32xES25_NS1J_INS1K_ILi2ELi4ELi3EEENS1M_ILi16EEENSL_INS5_IJS1O_SM_EEES1U_EEEENS4_39AutoVectorizingCopyWithAssumedAlignmentILi128EEENS4_14SM90_TMA_STOREES2V_S2X_S2X_EEEvvEEEEvNT_6ParamsE)
        /*0038*/ 	.word	0x00000000


	//----- nvinfo : EIATTR_MIN_STACK_SIZE
	.align		4
.L_27:
        /*003c*/ 	.byte	0x04, 0x12
        /*003e*/ 	.short	(.L_29 - .L_28)
	.align		4
.L_28:
        /*0040*/ 	.word	index@(_ZN7cutlass13device_kernelINS_4gemm6kernel13GemmUniversalIN4cute5tupleIJiiiiEEENS1_10collective13CollectiveMmaINS1_46MainloopSm100TmaUmmaWarpSpecializedBlockScaledILi5ELi2ELi2ENS5_IJNS4_1CILi1EEENSA_ILi2EEESB_EEEEENS5_IJNSA_ILi128EEESF_SF_EEENS5_IJNS_12float_e5m2_tENS_13float_ue8m0_tEEEENS5_IJNS5_IJlSB_lEEENS4_6LayoutINS5_IJNS5_IJNS5_IJNSA_ILi32EEENSA_ILi4EEEEEEiEEESP_NS5_IJSB_iEEEEEENS5_IJNS5_IJNS5_IJNSA_ILi16EEESN_EEEiEEENS5_IJNS5_IJNSA_ILi0EEESB_EEENSA_ILi512EEEEEENS5_IJSV_iEEEEEEEEEEESJ_S12_NS4_8TiledMMAINS4_8MMA_AtomIJNS4_21SM100_MMA_MXF8F6F4_SSISH_SH_fSI_Li128ELi128ELNS4_4UMMA5MajorE0ELS17_0ELNS16_7ScaleInE0ELS18_0EEEEEENSL_INS5_IJSB_SB_SB_EEENS5_IJSV_SV_SV_EEEEENS5_IJNS4_10UnderscoreES1E_S1E_EEEEENS5_IJNS4_23SM90_TMA_LOAD_MULTICASTES1H_EEENS5_IJNS4_14ComposedLayoutINS4_7SwizzleILi3ELi4ELi3EEENS4_18smem_ptr_flag_bitsILi8EEENSL_INS5_IJNSA_ILi8EEESF_EEENS5_IJSF_SB_EEEEEEENSL_INS5_IJNS5_IJNS5_IJSO_SB_EEENS5_IJSM_SB_EEEEEESB_NS5_IJSN_SB_EEEEEENS5_IJNS5_IJNS5_IJST_SX_EEESW_EEESV_NS5_IJSB_SX_EEEEEEEEEEEvNS4_8identityENS5_IJNS4_13SM90_TMA_LOADES25_EEES23_vS24_EENS_8epilogue10collective18CollectiveEpilogueINS28_23Sm100TmaWarpSpecializedILi4ELi2ELi32ELb1ELb0EEEJSG_NS5_IJNSL_ISF_SB_EENSL_ISM_SB_EEEEENS_10bfloat16_tESK_S2G_SK_NS28_6fusion15FusionCallbacksIS2C_NS2H_17LinearCombinationIS2G_fS2G_fLNS_15FloatRoundStyleE2EEESG_S2F_JEEENS4_5SM1004TMEM4LOAD26SM100_TMEM_LOAD_32dp32b32xES25_NS1J_INS1K_ILi2ELi4ELi3EEENS1M_ILi16EEENSL_INS5_IJS1O_SM_EEES1U_EEEENS4_39AutoVectorizingCopyWithAssumedAlignmentILi128EEENS4_14SM90_TMA_STOREES2V_S2X_S2X_EEEvvEEEEvNT_6ParamsE)
        /*0044*/ 	.word	0x00000000
.L_29:


//--------------------- .nv.compat                --------------------------
	.section	.nv.compat,"",@"SHT_CUDA_COMPAT_INFO"
	.align	4
        /*0000*/ 	.byte	0x02, 0x09, 0x01, 0x00, 0x02, 0x02, 0x02, 0x00, 0x02, 0x05, 0x05, 0x00, 0x03, 0x07, 0x01, 0x01
        /*0010*/ 	.byte	0x02, 0x03, 0x01, 0x00, 0x02, 0x06, 0x01, 0x00, 0x04, 0x0b, 0x08, 0x00, 0x09, 0x00, 0x00, 0x00
        /*0020*/ 	.byte	0x00, 0x00, 0x00, 0x00


//--------------------- .nv.info._ZN7cutlass13device_kernelINS_4gemm6kernel13GemmUniversalIN4cute5tupleIJiiiiEEENS1_10collective13CollectiveMmaINS1_46MainloopSm100TmaUmmaWarpSpecializedBlockScaledILi5ELi2ELi2ENS5_IJNS4_1CILi1EEENSA_ILi2EEESB_EEEEENS5_IJNSA_ILi128EEESF_SF_EEENS5_IJNS_12float_e5m2_tENS_13float_ue8m0_tEEEENS5_IJNS5_IJlSB_lEEENS4_6LayoutINS5_IJNS5_IJNS5_IJNSA_ILi32EEENSA_ILi4EEEEEEiEEESP_NS5_IJSB_iEEEEEENS5_IJNS5_IJNS5_IJNSA_ILi16EEESN_EEEiEEENS5_IJNS5_IJNSA_ILi0EEESB_EEENSA_ILi512EEEEEENS5_IJSV_iEEEEEEEEEEESJ_S12_NS4_8TiledMMAINS4_8MMA_AtomIJNS4_21SM100_MMA_MXF8F6F4_SSISH_SH_fSI_Li128ELi128ELNS4_4UMMA5MajorE0ELS17_0ELNS16_7ScaleInE0ELS18_0EEEEEENSL_INS5_IJSB_SB_SB_EEENS5_IJSV_SV_SV_EEEEENS5_IJNS4_10UnderscoreES1E_S1E_EEEEENS5_IJNS4_23SM90_TMA_LOAD_MULTICASTES1H_EEENS5_IJNS4_14ComposedLayoutINS4_7SwizzleILi3ELi4ELi3EEENS4_18smem_ptr_flag_bitsILi8EEENSL_INS5_IJNSA_ILi8EEESF_EEENS5_IJSF_SB_EEEEEEENSL_INS5_IJNS5_IJNS5_IJSO_SB_EEENS5_IJSM_SB_EEEEEESB_NS5_IJSN_SB_EEEEEENS5_IJNS5_IJNS5_IJST_SX_EEESW_EEESV_NS5_IJSB_SX_EEEEEEEEEEEvNS4_8identityENS5_IJNS4_13SM90_TMA_LOADES25_EEES23_vS24_EENS_8epilogue10collective18CollectiveEpilogueINS28_23Sm100TmaWarpSpecializedILi4ELi2ELi32ELb1ELb0EEEJSG_NS5_IJNSL_ISF_SB_EENSL_ISM_SB_EEEEENS_10bfloat16_tESK_S2G_SK_NS28_6fusion15FusionCallbacksIS2C_NS2H_17LinearCombinationIS2G_fS2G_fLNS_15FloatRoundStyleE2EEESG_S2F_JEEENS4_5SM1004TMEM4LOAD26SM100_TMEM_LOAD_32dp32b32xES25_NS1J_INS1K_ILi2ELi4ELi3EEENS1M_ILi16EEENSL_INS5_IJS1O_SM_EEES1U_EEEENS4_39AutoVectorizingCopyWithAssumedAlignmentILi128EEENS4_14SM90_TMA_STOREES2V_S2X_S2X_EEEvvEEEEvNT_6ParamsE --------------------------
	.section	.nv.info._ZN7cutlass13device_kernelINS_4gemm6kernel13GemmUniversalIN4cute5tupleIJiiiiEEENS1_10collective13CollectiveMmaINS1_46MainloopSm100TmaUmmaWarpSpecializedBlockScaledILi5ELi2ELi2ENS5_IJNS4_1CILi1EEENSA_ILi2EEESB_EEEEENS5_IJNSA_ILi128EEESF_SF_EEENS5_IJNS_12float_e5m2_tENS_13float_ue8m0_tEEEENS5_IJNS5_IJlSB_lEEENS4_6LayoutINS5_IJNS5_IJNS5_IJNSA_ILi32EEENSA_ILi4EEEEEEiEEESP_NS5_IJSB_iEEEEEENS5_IJNS5_IJNS5_IJNSA_ILi16EEESN_EEEiEEENS5_IJNS5_IJNSA_ILi0EEESB_EEENSA_ILi512EEEEEENS5_IJSV_iEEEEEEEEEEESJ_S12_NS4_8TiledMMAINS4_8MMA_AtomIJNS4_21SM100_MMA_MXF8F6F4_SSISH_SH_fSI_Li128ELi128ELNS4_4UMMA5MajorE0ELS17_0ELNS16_7ScaleInE0ELS18_0EEEEEENSL_INS5_IJSB_SB_SB_EEENS5_IJSV_SV_SV_EEEEENS5_IJNS4_10UnderscoreES1E_S1E_EEEEENS5_IJNS4_23SM90_TMA_LOAD_MULTICASTES1H_EEENS5_IJNS4_14ComposedLayoutINS4_7SwizzleILi3ELi4ELi3EEENS4_18smem_ptr_flag_bitsILi8EEENSL_INS5_IJNSA_ILi8EEESF_EEENS5_IJSF_SB_EEEEEEENSL_INS5_IJNS5_IJNS5_IJSO_SB_EEENS5_IJSM_SB_EEEEEESB_NS5_IJSN_SB_EEEEEENS5_IJNS5_IJNS5_IJST_SX_EEESW_EEESV_NS5_IJSB_SX_EEEEEEEEEEEvNS4_8identityENS5_IJNS4_13SM90_TMA_LOADES25_EEES23_vS24_EENS_8epilogue10collective18CollectiveEpilogueINS28_23Sm100TmaWarpSpecializedILi4ELi2ELi32ELb1ELb0EEEJSG_NS5_IJNSL_ISF_SB_EENSL_ISM_SB_EEEEENS_10bfloat16_tESK_S2G_SK_NS28_6fusion15FusionCallbacksIS2C_NS2H_17LinearCombinationIS2G_fS2G_fLNS_15FloatRoundStyleE2EEESG_S2F_JEEENS4_5SM1004TMEM4LOAD26SM100_TMEM_LOAD_32dp32b32xES25_NS1J_INS1K_ILi2ELi4ELi3EEENS1M_ILi16EEENSL_INS5_IJS1O_SM_EEES1U_EEEENS4_39AutoVectorizingCopyWithAssumedAlignmentILi128EEENS4_14SM90_TMA_STOREES2V_S2X_S2X_EEEvvEEEEvNT_6ParamsE,"",@"SHT_CUDA_INFO"
	.sectionflags	@""
	.align	4


	//----- nvinfo : EIATTR_CUDA_API_VERSION
	.align		4
        /*0000*/ 	.byte	0x04, 0x37
        /*0002*/ 	.short	(.L_31 - .L_30)
.L_30:
        /*0004*/ 	.word	0x00000082


	//----- nvinfo : EIATTR_KPARAM_INFO
	.align		4
.L_31:
        /*0008*/ 	.byte	0x04, 0x17
        /*000a*/ 	.short	(.L_33 - .L_32)
.L_32:
        /*000c*/ 	.word	0x00000000
        /*0010*/ 	.short	0x0000
        /*0012*/ 	.short	0x0000
        /*0014*/ 	.byte	0x00, 0xf0, 0x01, 0x30


	//----- nvinfo : EIATTR_AT_ENTRY_FRAGMENTS
	.align		4
.L_33:
        /*0018*/ 	.byte	0x04, 0x4f
        /*001a*/ 	.short	(.L_35 - .L_34)


	//   ....[0]....
.L_34:
        /*001c*/ 	.word	0x00000006


	//----- nvinfo : EIATTR_RESERVED_SMEM_USED
	.align		4
.L_35:
        /*0020*/ 	.byte	0x01, 0x41
	.zero		2


	//----- nvinfo : EIATTR_SPARSE_MMA_MASK
	.align		4
        /*0024*/ 	.byte	0x03, 0x50
        /*0026*/ 	.short	0x0000


	//----- nvinfo : EIATTR_TCGEN05_1CTA_USED
	.align		4
        /*0028*/ 	.byte	0x01, 0x51
	.zero		2


	//----- nvinfo : EIATTR_MAXREG_COUNT
	.align		4
        /*002c*/ 	.byte	0x03, 0x1b
        /*002e*/ 	.short	0x00ff


	//----- nvinfo : EIATTR_NUM_BARRIERS
	.align		4
        /*0030*/ 	.byte	0x02, 0x4c
        /*0032*/ 	.byte	0x07
	.zero		1


	//----- nvinfo : EIATTR_EXTERNS
	.align		4
        /*0034*/ 	.byte	0x04, 0x0f
        /*0036*/ 	.short	(.L_37 - .L_36)


	//   ....[0]....
	.align		4
.L_36:
        /*0038*/ 	.word	index@(__assertfail)


	//----- nvinfo : EIATTR_MERCURY_ISA_VERSION
	.align		4
.L_37:
        /*003c*/ 	.byte	0x03, 0x5f
        /*003e*/ 	.short	0x0101


	//----- nvinfo : EIATTR_INT_WARP_WIDE_INSTR_OFFSETS
	.align		4
        /*0040*/ 	.byte	0x04, 0x31
        /*0042*/ 	.short	(.L_39 - .L_38)


	//   ....[0]....
.L_38:
        /*0044*/ 	.word	0x00002320


	//   ....[1]....
        /*0048*/ 	.word	0x00003ff0


	//   ....[2]....
        /*004c*/ 	.word	0x00004020


	//   ....[3]....
        /*0050*/ 	.word	0x00004070


	//   ....[4]....
        /*0054*/ 	.word	0x00004930


	//   ....[5]....
        /*0058*/ 	.word	0x00004990


	//   ....[6]....
        /*005c*/ 	.word	0x00004a80


	//   ....[7]....
        /*0060*/ 	.word	0x00004af0


	//   ....[8]....
        /*0064*/ 	.word	0x00004c00


	//   ....[9]....
        /*0068*/ 	.word	0x00004c90


	//   ....[10]....
        /*006c*/ 	.word	0x00004e60


	//   ....[11]....
        /*0070*/ 	.word	0x00004f10


	//----- nvinfo : EIATTR_COOP_GROUP_MASK_REGIDS
	.align		4
.L_39:
        /*0074*/ 	.byte	0x04, 0x29
        /*0076*/ 	.short	(.L_41 - .L_40)


	//   ....[0]....
.L_40:
        /*0078*/ 	.word	0xffffffff


	//   ....[1]....
        /*007c*/ 	.word	0xffffffff


	//   ....[2]....
        /*0080*/ 	.word	0xffffffff


	//   ....[3]....
        /*0084*/ 	.word	0xffffffff


	//   ....[4]....
        /*0088*/ 	.word	0xffffffff


	//   ....[5]....
        /*008c*/ 	.word	0xffffffff


	//   ....[6]....
        /*0090*/ 	.word	0xffffffff


	//   ....[7]....
        /*0094*/ 	.word	0xffffffff


	//   ....[8]....
        /*0098*/ 	.word	0xffffffff


	//   ....[9]....
        /*009c*/ 	.word	0xffffffff


	//   ....[10]....
        /*00a0*/ 	.word	0xffffffff


	//   ....[11]....
        /*00a4*/ 	.word	0xffffffff


	//   ....[12]....
        /*00a8*/ 	.word	0xffffffff


	//   ....[13]....
        /*00ac*/ 	.word	0xffffffff


	//----- nvinfo : EIATTR_COOP_GROUP_INSTR_OFFSETS
	.align		4
.L_41:
        /*00b0*/ 	.byte	0x04, 0x28
        /*00b2*/ 	.short	(.L_43 - .L_42)


	//   ....[0]....
.L_42:
        /*00b4*/ 	.word	0x00000090


	//   ....[1]....
        /*00b8*/ 	.word	0x00000530


	//   ....[2]....
        /*00bc*/ 	.word	0x00000700


	//   ....[3]....
        /*00c0*/ 	.word	0x000008a0


	//   ....[4]....
        /*00c4*/ 	.word	0x000009a0


	//   ....[5]....
        /*00c8*/ 	.word	0x00000b10


	//   ....[6]....
        /*00cc*/ 	.word	0x00000c70


	//   ....[7]....
        /*00d0*/ 	.word	0x00000e20


	//   ....[8]....
        /*00d4*/ 	.word	0x00002200


	//   ....[9]....
        /*00d8*/ 	.word	0x00003080


	//   ....[10]....
        /*00dc*/ 	.word	0x00003290


	//   ....[11]....
        /*00e0*/ 	.word	0x000032c0


	//   ....[12]....
        /*00e4*/ 	.word	0x00003ee0


	//   ....[13]....
        /*00e8*/ 	.word	0x00004110


	//----- nvinfo : EIATTR_VRC_CTA_INIT_COUNT
	.align		4
.L_43:
        /*00ec*/ 	.byte	0x02, 0x4a
        /*00ee*/ 	.byte	0x80
	.zero		1


	//----- nvinfo : EIATTR_SYSCALL_OFFSETS
	.align		4
        /*00f0*/ 	.byte	0x04, 0x46
        /*00f2*/ 	.short	(.L_45 - .L_44)


	//   ....[0]....
.L_44:
        /*00f4*/ 	.word	0x00005a30


	//   ....[1]....
        /*00f8*/ 	.word	0x00005b20


	//   ....[2]....
        /*00fc*/ 	.word	0x00006290


	//   ....[3]....
        /*0100*/ 	.word	0x00006f10


	//   ....[4]....
        /*0104*/ 	.word	0x00007b60


	//   ....[5]....
        /*0108*/ 	.word	0x000087b0


	//----- nvinfo : EIATTR_MBARRIER_INSTR_OFFSETS
	.align		4
.L_45:
        /*010c*/ 	.byte	0x04, 0x39
        /*010e*/ 	.short	(.L_47 - .L_46)


	//   ....[0]....
.L_46:
        /*0110*/ 	.word	0x00000650
        /*0114*/ 	.word	0x000000ff
        /*0118*/ 	.word	0x00000000
        /*011c*/ 	.short	0x0100
        /*011e*/ 	.byte	0x06
	.zero		1


	//   ....[1]....
        /*0120*/ 	.word	0x00000660
        /*0124*/ 	.word	0x000000ff
        /*0128*/ 	.word	0x00000028
        /*012c*/ 	.short	0x0100
        /*012e*/ 	.byte	0x06
	.zero		1


	//   ....[2]....
        /*0130*/ 	.word	0x00000670
        /*0134*/ 	.word	0x000000ff
        /*0138*/ 	.word	0x00000008
        /*013c*/ 	.short	0x0100
        /*013e*/ 	.byte	0x06
	.zero		1


	//   ....[3]....
        /*0140*/ 	.word	0x00000680
        /*0144*/ 	.word	0x000000ff
        /*0148*/ 	.word	0x00000030
        /*014c*/ 	.short	0x0100
        /*014e*/ 	.byte	0x06
	.zero		1


	//   ....[4]....
        /*0150*/ 	.word	0x00000690
        /*0154*/ 	.word	0x000000ff
        /*0158*/ 	.word	0x00000010
        /*015c*/ 	.short	0x0100
        /*015e*/ 	.byte	0x06
	.zero		1


	//   ....[5]....
        /*0160*/ 	.word	0x000006a0
        /*0164*/ 	.word	0x000000ff
        /*0168*/ 	.word	0x00000038
        /*016c*/ 	.short	0x0100
        /*016e*/ 	.byte	0x06
	.zero		1


	//   ....[6]....
        /*0170*/ 	.word	0x000006b0
        /*0174*/ 	.word	0x000000ff
        /*0178*/ 	.word	0x00000018
        /*017c*/ 	.short	0x0100
        /*017e*/ 	.byte	0x06
	.zero		1


	//   ....[7]....
        /*0180*/ 	.word	0x000006c0
        /*0184*/ 	.word	0x000000ff
        /*0188*/ 	.word	0x00000040
        /*018c*/ 	.short	0x0100
        /*018e*/ 	.byte	0x06
	.zero		1


	//   ....[8]....
        /*0190*/ 	.word	0x000006d0
        /*0194*/ 	.word	0x000000ff
        /*0198*/ 	.word	0x00000020
        /*019c*/ 	.short	0x0100
        /*019e*/ 	.byte	0x06
	.zero		1


	//   ....[9]....
        /*01a0*/ 	.word	0x000006e0
        /*01a4*/ 	.word	0x000000ff
        /*01a8*/ 	.word	0x00000048
        /*01ac*/ 	.short	0x0100
        /*01ae*/ 	.byte	0x06
	.zero		1


	//   ....[10]....
        /*01b0*/ 	.word	0x00000810
        /*01b4*/ 	.word	0x000000ff
        /*01b8*/ 	.word	0x00000050
        /*01bc*/ 	.short	0x0100
        /*01be*/ 	.byte	0x06
	.zero		1


	//   ....[11]....
        /*01c0*/ 	.word	0x00000820
        /*01c4*/ 	.word	0x000000ff
        /*01c8*/ 	.word	0x00000070
        /*01cc*/ 	.short	0x0100
        /*01ce*/ 	.byte	0x06
	.zero		1


	//   ....[12]....
        /*01d0*/ 	.word	0x00000830
        /*01d4*/ 	.word	0x000000ff
        /*01d8*/ 	.word	0x00000058
        /*01dc*/ 	.short	0x0100
        /*01de*/ 	.byte	0x06
	.zero		1


	//   ....[13]....
        /*01e0*/ 	.word	0x00000840
        /*01e4*/ 	.word	0x000000ff
        /*01e8*/ 	.word	0x00000078
        /*01ec*/ 	.short	0x0100
        /*01ee*/ 	.byte	0x06
	.zero		1


	//   ....[14]....
        /*01f0*/ 	.word	0x00000850
        /*01f4*/ 	.word	0x000000ff
        /*01f8*/ 	.word	0x00000060
        /*01fc*/ 	.short	0x0100
        /*01fe*/ 	.byte	0x06
	.zero		1


	//   ....[15]....
        /*0200*/ 	.word	0x00000860
        /*0204*/ 	.word	0x000000ff
        /*0208*/ 	.word	0x00000080
        /*020c*/ 	.short	0x0100
        /*020e*/ 	.byte	0x06
	.zero		1


	//   ....[16]....
        /*0210*/ 	.word	0x00000870
        /*0214*/ 	.word	0x000000ff
        /*0218*/ 	.word	0x00000068
        /*021c*/ 	.short	0x0100
        /*021e*/ 	.byte	0x06
	.zero		1


	//   ....[17]....
        /*0220*/ 	.word	0x00000880
        /*0224*/ 	.word	0x000000ff
        /*0228*/ 	.word	0x00000088
        /*022c*/ 	.short	0x0100
        /*022e*/ 	.byte	0x06
	.zero		1


	//   ....[18]....
        /*0230*/ 	.word	0x00000970
        /*0234*/ 	.word	0x000000ff
        /*0238*/ 	.word	0x00000090
        /*023c*/ 	.short	0x0100
        /*023e*/ 	.byte	0x05
	.zero		1


	//   ....[19]....
        /*0240*/ 	.word	0x00000980
        /*0244*/ 	.word	0x000000ff
        /*0248*/ 	.word	0x00000098
        /*024c*/ 	.short	0x0100
        /*024e*/ 	.byte	0x05
	.zero		1


	//   ....[20]....
        /*0250*/ 	.word	0x00000ac0
        /*0254*/ 	.word	0x000000ff
        /*0258*/ 	.word	0x000000a0
        /*025c*/ 	.short	0x0100
        /*025e*/ 	.byte	0x05
	.zero		1


	//   ....[21]....
        /*0260*/ 	.word	0x00000ad0
        /*0264*/ 	.word	0x000000ff
        /*0268*/ 	.word	0x000000b0
        /*026c*/ 	.short	0x0100
        /*026e*/ 	.byte	0x05
	.zero		1


	//   ....[22]....
        /*0270*/ 	.word	0x00000ae0
        /*0274*/ 	.word	0x000000ff
        /*0278*/ 	.word	0x000000a8
        /*027c*/ 	.short	0x0100
        /*027e*/ 	.byte	0x05
	.zero		1


	//   ....[23]....
        /*0280*/ 	.word	0x00000af0
        /*0284*/ 	.word	0x000000ff
        /*0288*/ 	.word	0x000000b8
        /*028c*/ 	.short	0x0100
        /*028e*/ 	.byte	0x05
	.zero		1


	//   ....[24]....
        /*0290*/ 	.word	0x00000c20
        /*0294*/ 	.word	0x000000ff
        /*0298*/ 	.word	0x000000c0
        /*029c*/ 	.short	0x0100
        /*029e*/ 	.byte	0x06
	.zero		1


	//   ....[25]....
        /*02a0*/ 	.word	0x00000c30
        /*02a4*/ 	.word	0x000000ff
        /*02a8*/ 	.word	0x000000d0
        /*02ac*/ 	.short	0x0100
        /*02ae*/ 	.byte	0x06
	.zero		1


	//   ....[26]....
        /*02b0*/ 	.word	0x00000c40
        /*02b4*/ 	.word	0x000000ff
        /*02b8*/ 	.word	0x000000c8
        /*02bc*/ 	.short	0x0100
        /*02be*/ 	.byte	0x06
	.zero		1


	//   ....[27]....
        /*02c0*/ 	.word	0x00000c50
        /*02c4*/ 	.word	0x000000ff
        /*02c8*/ 	.word	0x000000d8
        /*02cc*/ 	.short	0x0100
        /*02ce*/ 	.byte	0x06
	.zero		1


	//   ....[28]....
        /*02d0*/ 	.word	0x00000d40
        /*02d4*/ 	.word	0x000000ff
        /*02d8*/ 	.word	0x000000e0
        /*02dc*/ 	.short	0x0100
        /*02de*/ 	.byte	0x05
	.zero		1


	//   ....[29]....
        /*02e0*/ 	.word	0x00000d50
        /*02e4*/ 	.word	0x000000ff
        /*02e8*/ 	.word	0x000000f0
        /*02ec*/ 	.short	0x0100
        /*02ee*/ 	.byte	0x05
	.zero		1


	//   ....[30]....
        /*02f0*/ 	.word	0x00000d60
        /*02f4*/ 	.word	0x000000ff
        /*02f8*/ 	.word	0x000000e8
        /*02fc*/ 	.short	0x0100
        /*02fe*/ 	.byte	0x05
	.zero		1


	//   ....[31]....
        /*0300*/ 	.word	0x00000d70
        /*0304*/ 	.word	0x000000ff
        /*0308*/ 	.word	0x000000f8
        /*030c*/ 	.short	0x0100
        /*030e*/ 	.byte	0x05
	.zero		1


	//   ....[32]....
        /*0310*/ 	.word	0x000017e0
        /*0314*/ 	.word	0x00000002
        /*0318*/ 	.word	0x000000f0
        /*031c*/ 	.short	0x010a
        /*031e*/ 	.byte	0xff
	.zero		1


	//   ....[33]....
        /*0320*/ 	.word	0x00001810
        /*0324*/ 	.word	0x00000002
        /*0328*/ 	.word	0x000000e0
        /*032c*/ 	.short	0x0101
        /*032e*/ 	.byte	0xff
	.zero		1


	//   ....[34]....
        /*0330*/ 	.word	0x000018e0
        /*0334*/ 	.word	0x000000ff
        /*0338*/ 	.word	0x00000028
        /*033c*/ 	.short	0x010a
        /*033e*/ 	.byte	0x08
	.zero		1


	//   ....[35]....
        /*0340*/ 	.word	0x00001960
        /*0344*/ 	.word	0x000000ff
        /*0348*/ 	.word	0x00000028
        /*034c*/ 	.short	0x010a
        /*034e*/ 	.byte	0x29
	.zero		1


	//   ....[36]....
        /*0350*/ 	.word	0x00001aa0
        /*0354*/ 	.word	0x000000ff
        /*0358*/ 	.word	0x00000028
        /*035c*/ 	.short	0x010a
        /*035e*/ 	.byte	0x08
	.zero		1


	//   ....[37]....
        /*0360*/ 	.word	0x00001d60
        /*0364*/ 	.word	0x000000ff
        /*0368*/ 	.word	0x00000098
        /*036c*/ 	.short	0x0101
        /*036e*/ 	.byte	0x06
	.zero		1


	//   ....[38]....
        /*0370*/ 	.word	0x00001d80
        /*0374*/ 	.word	0x000000ff
        /*0378*/ 	.word	0x00000028
        /*037c*/ 	.short	0x010a
        /*037e*/ 	.byte	0x08
	.zero		1


	//   ....[39]....
        /*0380*/ 	.word	0x00001e00
        /*0384*/ 	.word	0x000000ff
        /*0388*/ 	.word	0x00000028
        /*038c*/ 	.short	0x010a
        /*038e*/ 	.byte	0x29
	.zero		1


	//   ....[40]....
        /*0390*/ 	.word	0x00001f40
        /*0394*/ 	.word	0x000000ff
        /*0398*/ 	.word	0x00000028
        /*039c*/ 	.short	0x010a
        /*039e*/ 	.byte	0x08
	.zero		1


	//   ....[41]....
        /*03a0*/ 	.word	0x00002230
        /*03a4*/ 	.word	0x00000002
        /*03a8*/ 	.word	0x000000a0
        /*03ac*/ 	.short	0x010a
        /*03ae*/ 	.byte	0xff
	.zero		1


	//   ....[42]....
        /*03b0*/ 	.word	0x000022f0
        /*03b4*/ 	.word	0x00000002
        /*03b8*/ 	.word	0x00000000
        /*03bc*/ 	.short	0x0101
        /*03be*/ 	.byte	0xff
	.zero		1


	//   ....[43]....
        /*03c0*/ 	.word	0x00002870
        /*03c4*/ 	.word	0x000000ff
        /*03c8*/ 	.word	0x00000000
        /*03cc*/ 	.short	0x010a
        /*03ce*/ 	.byte	0x04
	.zero		1


	//   ....[44]....
        /*03d0*/ 	.word	0x00002900
        /*03d4*/ 	.word	0x000000ff
        /*03d8*/ 	.word	0x00000000
        /*03dc*/ 	.short	0x010a
        /*03de*/ 	.byte	0x04
	.zero		1


	//   ....[45]....
        /*03e0*/ 	.word	0x00002990
        /*03e4*/ 	.word	0x000000ff
        /*03e8*/ 	.word	0x00000000
        /*03ec*/ 	.short	0x010a
        /*03ee*/ 	.byte	0x04
	.zero		1


	//   ....[46]....
        /*03f0*/ 	.word	0x00002a20
        /*03f4*/ 	.word	0x000000ff
        /*03f8*/ 	.word	0x00000000
        /*03fc*/ 	.short	0x010a
        /*03fe*/ 	.byte	0x04
	.zero		1


	//   ....[47]....
        /*0400*/ 	.word	0x00002ac0
        /*0404*/ 	.word	0x00000000
        /*0408*/ 	.word	0x00000000
        /*040c*/ 	.short	0x010a
        /*040e*/ 	.byte	0xff
	.zero		1


	//   ....[48]....
        /*0410*/ 	.word	0x00002be0
        /*0414*/ 	.word	0x00000000
        /*0418*/ 	.word	0x000000e0
        /*041c*/ 	.short	0x010a
        /*041e*/ 	.byte	0xff
	.zero		1


	//   ....[49]....
        /*0420*/ 	.word	0x00002c50
        /*0424*/ 	.word	0x00000000
        /*0428*/ 	.word	0x00000000
        /*042c*/ 	.short	0x0101
        /*042e*/ 	.byte	0xff
	.zero		1


	//   ....[50]....
        /*0430*/ 	.word	0x00002c70
        /*0434*/ 	.word	0x000000ff
        /*0438*/ 	.word	0x000000b0
        /*043c*/ 	.short	0x010a
        /*043e*/ 	.byte	0x05
	.zero		1


	//   ....[51]....
        /*0440*/ 	.word	0x00002d90
        /*0444*/ 	.word	0x00000000
        /*0448*/ 	.word	0x000000a0
        /*044c*/ 	.short	0x010a
        /*044e*/ 	.byte	0xff
	.zero		1


	//   ....[52]....
        /*0450*/ 	.word	0x00002e90
        /*0454*/ 	.word	0x00000000
        /*0458*/ 	.word	0x00000000
        /*045c*/ 	.short	0x0101
        /*045e*/ 	.byte	0xff
	.zero		1


	//   ....[53]....
        /*0460*/ 	.word	0x00002f20
        /*0464*/ 	.word	0x000000ff
        /*0468*/ 	.word	0x000000b0
        /*046c*/ 	.short	0x0106
        /*046e*/ 	.byte	0x05
	.zero		1


	//   ....[54]....
        /*0470*/ 	.word	0x00002f40
        /*0474*/ 	.word	0x000000ff
        /*0478*/ 	.word	0x000000b0
        /*047c*/ 	.short	0x010a
        /*047e*/ 	.byte	0x05
	.zero		1


	//   ....[55]....
        /*0480*/ 	.word	0x00002fd0
        /*0484*/ 	.word	0x000000ff
        /*0488*/ 	.word	0x000000b0
        /*048c*/ 	.short	0x0106
        /*048e*/ 	.byte	0x04
	.zero		1


	//   ....[56]....
        /*0490*/ 	.word	0x00003010
        /*0494*/ 	.word	0x00000000
        /*0498*/ 	.word	0x000000b0
        /*049c*/ 	.short	0x010a
        /*049e*/ 	.byte	0xff
	.zero		1


	//   ....[57]....
        /*04a0*/ 	.word	0x000037e0
        /*04a4*/ 	.word	0x00000000
        /*04a8*/ 	.word	0x000000a0
        /*04ac*/ 	.short	0x010a
        /*04ae*/ 	.byte	0xff
	.zero		1


	//   ....[58]....
        /*04b0*/ 	.word	0x000038f0
        /*04b4*/ 	.word	0x00000003
        /*04b8*/ 	.word	0x00000000
        /*04bc*/ 	.short	0x0101
        /*04be*/ 	.byte	0xff
	.zero		1


	//   ....[59]....
        /*04c0*/ 	.word	0x00003900
        /*04c4*/ 	.word	0x000000ff
        /*04c8*/ 	.word	0x00000000
        /*04cc*/ 	.short	0x010a
        /*04ce*/ 	.byte	0x0e
	.zero		1


	//   ....[60]....
        /*04d0*/ 	.word	0x00003920
        /*04d4*/ 	.word	0x000000ff
        /*04d8*/ 	.word	0x000000d0
        /*04dc*/ 	.short	0x010a
        /*04de*/ 	.byte	0x0f
	.zero		1


	//   ....[61]....
        /*04e0*/ 	.word	0x000039f0
        /*04e4*/ 	.word	0x000000ff
        /*04e8*/ 	.word	0x00000000
        /*04ec*/ 	.short	0x010a
        /*04ee*/ 	.byte	0x0e
	.zero		1


	//   ....[62]....
        /*04f0*/ 	.word	0x00003b20
        /*04f4*/ 	.word	0x000000ff
        /*04f8*/ 	.word	0x00000000
        /*04fc*/ 	.short	0x010a
        /*04fe*/ 	.byte	0x26
	.zero		1


	//   ....[63]....
        /*0500*/ 	.word	0x00003e30
        /*0504*/ 	.word	0x000000ff
        /*0508*/ 	.word	0x00000000
        /*050c*/ 	.short	0x010a
        /*050e*/ 	.byte	0x05
	.zero		1


	//   ....[64]....
        /*0510*/ 	.word	0x00003ec0
        /*0514*/ 	.word	0x000000ff
        /*0518*/ 	.word	0x00000000
        /*051c*/ 	.short	0x010a
        /*051e*/ 	.byte	0x06
	.zero		1


	//   ....[65]....
        /*0520*/ 	.word	0x000042f0
        /*0524*/ 	.word	0x00000000
        /*0528*/ 	.word	0x000000a0
        /*052c*/ 	.short	0x010a
        /*052e*/ 	.byte	0xff
	.zero		1


	//   ....[66]....
        /*0530*/ 	.word	0x00004420
        /*0534*/ 	.word	0x00000000
        /*0538*/ 	.word	0x00000000
        /*053c*/ 	.short	0x0101
        /*053e*/ 	.byte	0xff
	.zero		1


	//   ....[67]....
        /*0540*/ 	.word	0x00004740
        /*0544*/ 	.word	0x000000ff
        /*0548*/ 	.word	0x00000098
        /*054c*/ 	.short	0x010a
        /*054e*/ 	.byte	0x04
	.zero		1


	//   ....[68]....
        /*0550*/ 	.word	0x000048b0
        /*0554*/ 	.word	0x000000ff
        /*0558*/ 	.word	0x00000070
        /*055c*/ 	.short	0x010a
        /*055e*/ 	.byte	0x04
	.zero		1


	//   ....[69]....
        /*0560*/ 	.word	0x00004a30
        /*0564*/ 	.word	0x000000ff
        /*0568*/ 	.word	0x00000050
        /*056c*/ 	.short	0x010b
        /*056e*/ 	.byte	0x04
	.zero		1


	//   ....[70]....
        /*0570*/ 	.word	0x00004a40
        /*0574*/ 	.word	0x000000ff
        /*0578*/ 	.word	0x00000000
        /*057c*/ 	.short	0x0101
        /*057e*/ 	.byte	0x06
	.zero		1


	//   ....[71]....
        /*0580*/ 	.word	0x00004a50
        /*0584*/ 	.word	0x000000ff
        /*0588*/ 	.word	0x00000078
        /*058c*/ 	.short	0x010a
        /*058e*/ 	.byte	0x04
	.zero		1


	//   ....[72]....
        /*0590*/ 	.word	0x00004ba0
        /*0594*/ 	.word	0x000000ff
        /*0598*/ 	.word	0x00000058
        /*059c*/ 	.short	0x010b
        /*059e*/ 	.byte	0x04
	.zero		1


	//   ....[73]....
        /*05a0*/ 	.word	0x00004bb0
        /*05a4*/ 	.word	0x000000ff
        /*05a8*/ 	.word	0x00000000
        /*05ac*/ 	.short	0x0101
        /*05ae*/ 	.byte	0x06
	.zero		1


	//   ....[74]....
        /*05b0*/ 	.word	0x00004bc0
        /*05b4*/ 	.word	0x000000ff
        /*05b8*/ 	.word	0x00000080
        /*05bc*/ 	.short	0x010a
        /*05be*/ 	.byte	0x04
	.zero		1


	//   ....[75]....
        /*05c0*/ 	.word	0x00004d40
        /*05c4*/ 	.word	0x000000ff
        /*05c8*/ 	.word	0x00000060
        /*05cc*/ 	.short	0x010b
        /*05ce*/ 	.byte	0x04
	.zero		1


	//   ....[76]....
        /*05d0*/ 	.word	0x00004d80
        /*05d4*/ 	.word	0x000000ff
        /*05d8*/ 	.word	0x00000000
        /*05dc*/ 	.short	0x0101
        /*05de*/ 	.byte	0x06
	.zero		1


	//   ....[77]....
        /*05e0*/ 	.word	0x00004dc0
        /*05e4*/ 	.word	0x000000ff
        /*05e8*/ 	.word	0x00000088
        /*05ec*/ 	.short	0x010a
        /*05ee*/ 	.byte	0x04
	.zero		1


	//   ....[78]....
        /*05f0*/ 	.word	0x00005010
        /*05f4*/ 	.word	0x000000ff
        /*05f8*/ 	.word	0x00000068
        /*05fc*/ 	.short	0x010b
        /*05fe*/ 	.byte	0x04
	.zero		1


	//   ....[79]....
        /*0600*/ 	.word	0x00005030
        /*0604*/ 	.word	0x000000ff
        /*0608*/ 	.word	0x00000000
        /*060c*/ 	.short	0x0101
        /*060e*/ 	.byte	0x05
	.zero		1


	//   ....[80]....
        /*0610*/ 	.word	0x00005060
        /*0614*/ 	.word	0x000000ff
        /*0618*/ 	.word	0x00000070
        /*061c*/ 	.short	0x010a
        /*061e*/ 	.byte	0x04
	.zero		1


	//   ....[81]....
        /*0620*/ 	.word	0x00005080
        /*0624*/ 	.word	0x000000ff
        /*0628*/ 	.word	0x00000078
        /*062c*/ 	.short	0x010a
        /*062e*/ 	.byte	0x04
	.zero		1


	//   ....[82]....
        /*0630*/ 	.word	0x000050a0
        /*0634*/ 	.word	0x000000ff
        /*0638*/ 	.word	0x00000080
        /*063c*/ 	.short	0x010a
        /*063e*/ 	.byte	0x04
	.zero		1


	//   ....[83]....
        /*0640*/ 	.word	0x000050e0
        /*0644*/ 	.word	0x00000000
        /*0648*/ 	.word	0x00000088
        /*064c*/ 	.short	0x010a
        /*064e*/ 	.byte	0xff
	.zero		1


	//   ....[84]....
        /*0650*/ 	.word	0x00005410
        /*0654*/ 	.word	0x00000000
        /*0658*/ 	.word	0x000000a0
        /*065c*/ 	.short	0x010a
        /*065e*/ 	.byte	0xff
	.zero		1


	//   ....[85]....
        /*0660*/ 	.word	0x00005520
        /*0664*/ 	.word	0x00000000
        /*0668*/ 	.word	0x00000000
        /*066c*/ 	.short	0x0101
        /*066e*/ 	.byte	0xff
	.zero		1


	//   ....[86]....
        /*0670*/ 	.word	0x00005f50
        /*0674*/ 	.word	0x000000ff
        /*0678*/ 	.word	0x00000050
        /*067c*/ 	.short	0x010a
        /*067e*/ 	.byte	0x31
	.zero		1


	//   ....[87]....
        /*0680*/ 	.word	0x00005f90
        /*0684*/ 	.word	0x00000040
        /*0688*/ 	.word	0x000000c0
        /*068c*/ 	.short	0x010a
        /*068e*/ 	.byte	0xff
	.zero		1


	//   ....[88]....
        /*0690*/ 	.word	0x00006080
        /*0694*/ 	.word	0x000000ff
        /*0698*/ 	.word	0x00000050
        /*069c*/ 	.short	0x010a
        /*069e*/ 	.byte	0x31
	.zero		1


	//   ....[89]....
        /*06a0*/ 	.word	0x00006170
        /*06a4*/ 	.word	0x00000040
        /*06a8*/ 	.word	0x000000c0
        /*06ac*/ 	.short	0x010a
        /*06ae*/ 	.byte	0xff
	.zero		1


	//   ....[90]....
        /*06b0*/ 	.word	0x00006c40
        /*06b4*/ 	.word	0x00000000
        /*06b8*/ 	.word	0x00000000
        /*06bc*/ 	.short	0x0101
        /*06be*/ 	.byte	0xff
	.zero		1


	//   ....[91]....
        /*06c0*/ 	.word	0x00006c50
        /*06c4*/ 	.word	0x00000002
        /*06c8*/ 	.word	0x00000050
        /*06cc*/ 	.short	0x010a
        /*06ce*/ 	.byte	0xff
	.zero		1


	//   ....[92]....
        /*06d0*/ 	.word	0x00006d30
        /*06d4*/ 	.word	0x00000002
        /*06d8*/ 	.word	0x00000050
        /*06dc*/ 	.short	0x010a
        /*06de*/ 	.byte	0xff
	.zero		1


	//   ....[93]....
        /*06e0*/ 	.word	0x00007890
        /*06e4*/ 	.word	0x00000048
        /*06e8*/ 	.word	0x00000000
        /*06ec*/ 	.short	0x0101
        /*06ee*/ 	.byte	0xff
	.zero		1


	//   ....[94]....
        /*06f0*/ 	.word	0x000078b0
        /*06f4*/ 	.word	0x00000000
        /*06f8*/ 	.word	0x00000050
        /*06fc*/ 	.short	0x010a
        /*06fe*/ 	.byte	0xff
	.zero		1


	//   ....[95]....
        /*0700*/ 	.word	0x00007980
        /*0704*/ 	.word	0x00000000
        /*0708*/ 	.word	0x00000050
        /*070c*/ 	.short	0x010a
        /*070e*/ 	.byte	0xff
	.zero		1


	//   ....[96]....
        /*0710*/ 	.word	0x000084e0
        /*0714*/ 	.word	0x00000048
        /*0718*/ 	.word	0x00000000
        /*071c*/ 	.short	0x0101
        /*071e*/ 	.byte	0xff
	.zero		1


	//   ....[97]....
        /*0720*/ 	.word	0x00008500
        /*0724*/ 	.word	0x00000000
        /*0728*/ 	.word	0x00000050
        /*072c*/ 	.short	0x010a
        /*072e*/ 	.byte	0xff
	.zero		1


	//   ....[98]....
        /*0730*/ 	.word	0x000085d0
        /*0734*/ 	.word	0x00000000
        /*0738*/ 	.word	0x00000050
        /*073c*/ 	.short	0x010a
        /*073e*/ 	.byte	0xff
	.zero		1


	//   ....[99]....
        /*0740*/ 	.word	0x00008930
        /*0744*/ 	.word	0x000000ff
        /*0748*/ 	.word	0x00000000
        /*074c*/ 	.short	0x0101
        /*074e*/ 	.byte	0x05
	.zero		1


	//   ....[100]....
        /*0750*/ 	.word	0x00009190
        /*0754*/ 	.word	0x00000000
        /*0758*/ 	.word	0x00000000
        /*075c*/ 	.short	0x0101
        /*075e*/ 	.byte	0xff
	.zero		1


	//   ....[101]....
        /*0760*/ 	.word	0x00009420
        /*0764*/ 	.word	0x000000ff
        /*0768*/ 	.word	0x00000000
        /*076c*/ 	.short	0x0101
        /*076e*/ 	.byte	0x04
	.zero		1


	//   ....[102]....
        /*0770*/ 	.word	0x00009440
        /*0774*/ 	.word	0x00000002
        /*0778*/ 	.word	0x000000f0
        /*077c*/ 	.short	0x010a
        /*077e*/ 	.byte	0xff
	.zero		1


	//   ....[103]....
        /*0780*/ 	.word	0x000094a0
        /*0784*/ 	.word	0x00000002
        /*0788*/ 	.word	0x00000028
        /*078c*/ 	.short	0x010a
        /*078e*/ 	.byte	0xff
	.zero		1


	//   ....[104]....
        /*0790*/ 	.word	0x00009500
        /*0794*/ 	.word	0x00000002
        /*0798*/ 	.word	0x00000028
        /*079c*/ 	.short	0x010a
        /*079e*/ 	.byte	0xff
	.zero		1


	//   ....[105]....
        /*07a0*/ 	.word	0x00009550
        /*07a4*/ 	.word	0x00000002
        /*07a8*/ 	.word	0x000000a0
        /*07ac*/ 	.short	0x010a
        /*07ae*/ 	.byte	0xff
	.zero		1


	//   ....[106]....
        /*07b0*/ 	.word	0x000095b0
        /*07b4*/ 	.word	0x00000000
        /*07b8*/ 	.word	0x00000000
        /*07bc*/ 	.short	0x010a
        /*07be*/ 	.byte	0xff
	.zero		1


	//   ....[107]....
        /*07c0*/ 	.word	0x00009610
        /*07c4*/ 	.word	0x00000000
        /*07c8*/ 	.word	0x00000000
        /*07cc*/ 	.short	0x010a
        /*07ce*/ 	.byte	0xff
	.zero		1


	//   ....[108]....
        /*07d0*/ 	.word	0x00009670
        /*07d4*/ 	.word	0x00000000
        /*07d8*/ 	.word	0x00000000
        /*07dc*/ 	.short	0x010a
        /*07de*/ 	.byte	0xff
	.zero		1


	//   ....[109]....
        /*07e0*/ 	.word	0x000096d0
        /*07e4*/ 	.word	0x00000000
        /*07e8*/ 	.word	0x00000000
        /*07ec*/ 	.short	0x010a
        /*07ee*/ 	.byte	0xff
	.zero		1


	//   ....[110]....
        /*07f0*/ 	.word	0x00009720
        /*07f4*/ 	.word	0x00000000
        /*07f8*/ 	.word	0x000000e0
        /*07fc*/ 	.short	0x010a
        /*07fe*/ 	.byte	0xff
	.zero		1


	//   ....[111]....
        /*0800*/ 	.word	0x00009780
        /*0804*/ 	.word	0x00000000
        /*0808*/ 	.word	0x000000b0
        /*080c*/ 	.short	0x010a
        /*080e*/ 	.byte	0xff
	.zero		1


	//   ....[112]....
        /*0810*/ 	.word	0x000097d0
        /*0814*/ 	.word	0x00000000
        /*0818*/ 	.word	0x000000a0
        /*081c*/ 	.short	0x010a
        /*081e*/ 	.byte	0xff
	.zero		1


	//   ....[113]....
        /*0820*/ 	.word	0x00009830
        /*0824*/ 	.word	0x00000000
        /*0828*/ 	.word	0x000000b0
        /*082c*/ 	.short	0x010a
        /*082e*/ 	.byte	0xff
	.zero		1


	//   ....[114]....
        /*0830*/ 	.word	0x00009880
        /*0834*/ 	.word	0x00000000
        /*0838*/ 	.word	0x000000a0
        /*083c*/ 	.short	0x010a
        /*083e*/ 	.byte	0xff
	.zero		1


	//   ....[115]....
        /*0840*/ 	.word	0x000098e0
        /*0844*/ 	.word	0x00000002
        /*0848*/ 	.word	0x000000d0
        /*084c*/ 	.short	0x010a
        /*084e*/ 	.byte	0xff
	.zero		1


	//   ....[116]....
        /*0850*/ 	.word	0x00009940
        /*0854*/ 	.word	0x00000000
        /*0858*/ 	.word	0x00000000
        /*085c*/ 	.short	0x010a
        /*085e*/ 	.byte	0xff
	.zero		1


	//   ....[117]....
        /*0860*/ 	.word	0x000099a0
        /*0864*/ 	.word	0x00000000
        /*0868*/ 	.word	0x00000000
        /*086c*/ 	.short	0x010a
        /*086e*/ 	.byte	0xff
	.zero		1


	//   ....[118]....
        /*0870*/ 	.word	0x00009a00
        /*0874*/ 	.word	0x00000000
        /*0878*/ 	.word	0x00000000
        /*087c*/ 	.short	0x010a
        /*087e*/ 	.byte	0xff
	.zero		1


	//   ....[119]....
        /*0880*/ 	.word	0x00009a50
        /*0884*/ 	.word	0x00000000
        /*0888*/ 	.word	0x000000a0
        /*088c*/ 	.short	0x010a
        /*088e*/ 	.byte	0xff
	.zero		1


	//   ....[120]....
        /*0890*/ 	.word	0x00009ab0
        /*0894*/ 	.word	0x00000000
        /*0898*/ 	.word	0x00000098
        /*089c*/ 	.short	0x010a
        /*089e*/ 	.byte	0xff
	.zero		1


	//   ....[121]....
        /*08a0*/ 	.word	0x00009b10
        /*08a4*/ 	.word	0x00000000
        /*08a8*/ 	.word	0x00000070
        /*08ac*/ 	.short	0x010a
        /*08ae*/ 	.byte	0xff
	.zero		1


	//   ....[122]....
        /*08b0*/ 	.word	0x00009b70
        /*08b4*/ 	.word	0x00000000
        /*08b8*/ 	.word	0x00000078
        /*08bc*/ 	.short	0x010a
        /*08be*/ 	.byte	0xff
	.zero		1


	//   ....[123]....
        /*08c0*/ 	.word	0x00009bd0
        /*08c4*/ 	.word	0x00000000
        /*08c8*/ 	.word	0x00000080
        /*08cc*/ 	.short	0x010a
        /*08ce*/ 	.byte	0xff
	.zero		1


	//   ....[124]....
        /*08d0*/ 	.word	0x00009c30
        /*08d4*/ 	.word	0x00000000
        /*08d8*/ 	.word	0x00000088
        /*08dc*/ 	.short	0x010a
        /*08de*/ 	.byte	0xff
	.zero		1


	//   ....[125]....
        /*08e0*/ 	.word	0x00009c90
        /*08e4*/ 	.word	0x00000000
        /*08e8*/ 	.word	0x00000070
        /*08ec*/ 	.short	0x010a
        /*08ee*/ 	.byte	0xff
	.zero		1


	//   ....[126]....
        /*08f0*/ 	.word	0x00009cf0
        /*08f4*/ 	.word	0x00000000
        /*08f8*/ 	.word	0x00000078
        /*08fc*/ 	.short	0x010a
        /*08fe*/ 	.byte	0xff
	.zero		1


	//   ....[127]....
        /*0900*/ 	.word	0x00009d50
        /*0904*/ 	.word	0x00000000
        /*0908*/ 	.word	0x00000080
        /*090c*/ 	.short	0x010a
        /*090e*/ 	.byte	0xff
	.zero		1


	//   ....[128]....
        /*0910*/ 	.word	0x00009da0
        /*0914*/ 	.word	0x00000000
        /*0918*/ 	.word	0x000000a0
        /*091c*/ 	.short	0x010a
        /*091e*/ 	.byte	0xff
	.zero		1


	//   ....[129]....
        /*0920*/ 	.word	0x00009e00
        /*0924*/ 	.word	0x00000002
        /*0928*/ 	.word	0x00000050
        /*092c*/ 	.short	0x010a
        /*092e*/ 	.byte	0xff
	.zero		1


	//   ....[130]....
        /*0930*/ 	.word	0x00009e50
        /*0934*/ 	.word	0x00000040
        /*0938*/ 	.word	0x000000c0
        /*093c*/ 	.short	0x010a
        /*093e*/ 	.byte	0xff
	.zero		1


	//   ....[131]....
        /*0940*/ 	.word	0x00009ea0
        /*0944*/ 	.word	0x00000002
        /*0948*/ 	.word	0x00000050
        /*094c*/ 	.short	0x010a
        /*094e*/ 	.byte	0xff
	.zero		1


	//   ....[132]....
        /*0950*/ 	.word	0x00009ef0
        /*0954*/ 	.word	0x00000000
        /*0958*/ 	.word	0x00000050
        /*095c*/ 	.short	0x010a
        /*095e*/ 	.byte	0xff
	.zero		1


	//   ....[133]....
        /*0960*/ 	.word	0x00009f40
        /*0964*/ 	.word	0x00000000
        /*0968*/ 	.word	0x00000050
        /*096c*/ 	.short	0x010a
        /*096e*/ 	.byte	0xff
	.zero		1


	//----- nvinfo : EIATTR_NUM_MBARRIERS
	.align		4
.L_47:
        /*0970*/ 	.byte	0x03, 0x38
        /*0972*/ 	.short	0x0020


	//----- nvinfo : EIATTR_EXIT_INSTR_OFFSETS
	.align		4
        /*0974*/ 	.byte	0x04, 0x1c
        /*0976*/ 	.short	(.L_49 - .L_48)


	//   ....[0]....
.L_48:
        /*0978*/ 	.word	0x00002af0


	//   ....[1]....
        /*097c*/ 	.word	0x00002fe0


	//   ....[2]....
        /*0980*/ 	.word	0x00003040


	//   ....[3]....
        /*0984*/ 	.word	0x00004120


	//   ....[4]....
        /*0988*/ 	.word	0x00005110


	//   ....[5]....
        /*098c*/ 	.word	0x00005150


	//   ....[6]....
        /*0990*/ 	.word	0x00009310


	//   ....[7]....
        /*0994*/ 	.word	0x00009390


	//   ....[8]....
        /*0998*/ 	.word	0x000093c0


	//   ....[9]....
        /*099c*/ 	.word	0x00009430


	//----- nvinfo : EIATTR_MAX_THREADS
	.align		4
.L_49:
        /*09a0*/ 	.byte	0x04, 0x05
        /*09a2*/ 	.short	(.L_51 - .L_50)
.L_50:
        /*09a4*/ 	.word	0x00000100
        /*09a8*/ 	.word	0x00000001
        /*09ac*/ 	.word	0x00000001


	//----- nvinfo : EIATTR_CRS_STACK_SIZE
	.align		4
.L_51:
        /*09b0*/ 	.byte	0x04, 0x1e
        /*09b2*/ 	.short	(.L_53 - .L_52)
.L_52:
        /*09b4*/ 	.word	0x00000000


	//----- nvinfo : EIATTR_CBANK_PARAM_SIZE
	.align		4
.L_53:
        /*09b8*/ 	.byte	0x03, 0x19
        /*09ba*/ 	.short	0x0c00


	//----- nvinfo : EIATTR_PARAM_CBANK
	.align		4
        /*09bc*/ 	.byte	0x04, 0x0a
        /*09be*/ 	.short	(.L_55 - .L_54)
	.align		4
.L_54:
        /*09c0*/ 	.word	index@(.nv.constant0._ZN7cutlass13device_kernelINS_4gemm6kernel13GemmUniversalIN4cute5tupleIJiiiiEEENS1_10collective13CollectiveMmaINS1_46MainloopSm100TmaUmmaWarpSpecializedBlockScaledILi5ELi2ELi2ENS5_IJNS4_1CILi1EEENSA_ILi2EEESB_EEEEENS5_IJNSA_ILi128EEESF_SF_EEENS5_IJNS_12float_e5m2_tENS_13float_ue8m0_tEEEENS5_IJNS5_IJlSB_lEEENS4_6LayoutINS5_IJNS5_IJNS5_IJNSA_ILi32EEENSA_ILi4EEEEEEiEEESP_NS5_IJSB_iEEEEEENS5_IJNS5_IJNS5_IJNSA_ILi16EEESN_EEEiEEENS5_IJNS5_IJNSA_ILi0EEESB_EEENSA_ILi512EEEEEENS5_IJSV_iEEEEEEEEEEESJ_S12_NS4_8TiledMMAINS4_8MMA_AtomIJNS4_21SM100_MMA_MXF8F6F4_SSISH_SH_fSI_Li128ELi128ELNS4_4UMMA5MajorE0ELS17_0ELNS16_7ScaleInE0ELS18_0EEEEEENSL_INS5_IJSB_SB_SB_EEENS5_IJSV_SV_SV_EEEEENS5_IJNS4_10UnderscoreES1E_S1E_EEEEENS5_IJNS4_23SM90_TMA_LOAD_MULTICASTES1H_EEENS5_IJNS4_14ComposedLayoutINS4_7SwizzleILi3ELi4ELi3EEENS4_18smem_ptr_flag_bitsILi8EEENSL_INS5_IJNSA_ILi8EEESF_EEENS5_IJSF_SB_EEEEEEENSL_INS5_IJNS5_IJNS5_IJSO_SB_EEENS5_IJSM_SB_EEEEEESB_NS5_IJSN_SB_EEEEEENS5_IJNS5_IJNS5_IJST_SX_EEESW_EEESV_NS5_IJSB_SX_EEEEEEEEEEEvNS4_8identityENS5_IJNS4_13SM90_TMA_LOADES25_EEES23_vS24_EENS_8epilogue10collective18CollectiveEpilogueINS28_23Sm100TmaWarpSpecializedILi4ELi2ELi32ELb1ELb0EEEJSG_NS5_IJNSL_ISF_SB_EENSL_ISM_SB_EEEEENS_10bfloat16_tESK_S2G_SK_NS28_6fusion15FusionCallbacksIS2C_NS2H_17LinearCombinationIS2G_fS2G_fLNS_15FloatRoundStyleE2EEESG_S2F_JEEENS4_5SM1004TMEM4LOAD26SM100_TMEM_LOAD_32dp32b32xES25_NS1J_INS1K_ILi2ELi4ELi3EEENS1M_ILi16EEENSL_INS5_IJS1O_SM_EEES1U_EEEENS4_39AutoVectorizingCopyWithAssumedAlignmentILi128EEENS4_14SM90_TMA_STOREES2V_S2X_S2X_EEEvvEEEEvNT_6ParamsE)
        /*09c4*/ 	.short	0x0380
        /*09c6*/ 	.short	0x0c00


	//----- nvinfo : EIATTR_SW_WAR
	.align		4
.L_55:
        /*09c8*/ 	.byte	0x04, 0x36
        /*09ca*/ 	.short	(.L_57 - .L_56)
.L_56:
        /*09cc*/ 	.word	0x00000008
.L_57:


//--------------------- .nv.callgraph             --------------------------
	.section	.nv.callgraph,"",@"SHT_CUDA_CALLGRAPH"
	.align	4
	.sectionentsize	8
	.align		4
        /*0000*/ 	.word	0x00000000
	.align		4
        /*0004*/ 	.word	0xffffffff
	.align		4
        /*0008*/ 	.word	index@(_ZN7cutlass13device_kernelINS_4gemm6kernel13GemmUniversalIN4cute5tupleIJiiiiEEENS1_10collective13CollectiveMmaINS1_46MainloopSm100TmaUmmaWarpSpecializedBlockScaledILi5ELi2ELi2ENS5_IJNS4_1CILi1EEENSA_ILi2EEESB_EEEEENS5_IJNSA_ILi128EEESF_SF_EEENS5_IJNS_12float_e5m2_tENS_13float_ue8m0_tEEEENS5_IJNS5_IJlSB_lEEENS4_6LayoutINS5_IJNS5_IJNS5_IJNSA_ILi32EEENSA_ILi4EEEEEEiEEESP_NS5_IJSB_iEEEEEENS5_IJNS5_IJNS5_IJNSA_ILi16EEESN_EEEiEEENS5_IJNS5_IJNSA_ILi0EEESB_EEENSA_ILi512EEEEEENS5_IJSV_iEEEEEEEEEEESJ_S12_NS4_8TiledMMAINS4_8MMA_AtomIJNS4_21SM100_MMA_MXF8F6F4_SSISH_SH_fSI_Li128ELi128ELNS4_4UMMA5MajorE0ELS17_0ELNS16_7ScaleInE0ELS18_0EEEEEENSL_INS5_IJSB_SB_SB_EEENS5_IJSV_SV_SV_EEEEENS5_IJNS4_10UnderscoreES1E_S1E_EEEEENS5_IJNS4_23SM90_TMA_LOAD_MULTICASTES1H_EEENS5_IJNS4_14ComposedLayoutINS4_7SwizzleILi3ELi4ELi3EEENS4_18smem_ptr_flag_bitsILi8EEENSL_INS5_IJNSA_ILi8EEESF_EEENS5_IJSF_SB_EEEEEEENSL_INS5_IJNS5_IJNS5_IJSO_SB_EEENS5_IJSM_SB_EEEEEESB_NS5_IJSN_SB_EEEEEENS5_IJNS5_IJNS5_IJST_SX_EEESW_EEESV_NS5_IJSB_SX_EEEEEEEEEEEvNS4_8identityENS5_IJNS4_13SM90_TMA_LOADES25_EEES23_vS24_EENS_8epilogue10collective18CollectiveEpilogueINS28_23Sm100TmaWarpSpecializedILi4ELi2ELi32ELb1ELb0EEEJSG_NS5_IJNSL_ISF_SB_EENSL_ISM_SB_EEEEENS_10bfloat16_tESK_S2G_SK_NS28_6fusion15FusionCallbacksIS2C_NS2H_17LinearCombinationIS2G_fS2G_fLNS_15FloatRoundStyleE2EEESG_S2F_JEEENS4_5SM1004TMEM4LOAD26SM100_TMEM_LOAD_32dp32b32xES25_NS1J_INS1K_ILi2ELi4ELi3EEENS1M_ILi16EEENSL_INS5_IJS1O_SM_EEES1U_EEEENS4_39AutoVectorizingCopyWithAssumedAlignmentILi128EEENS4_14SM90_TMA_STOREES2V_S2X_S2X_EEEvvEEEEvNT_6ParamsE)
	.align		4
        /*000c*/ 	.word	index@(__assertfail)
	.align		4
        /*0010*/ 	.word	0x00000000
	.align		4
        /*0014*/ 	.word	0xfffffffe
	.align		4
        /*0018*/ 	.word	0x00000000
	.align		4
        /*001c*/ 	.word	0xfffffffd
	.align		4
        /*0020*/ 	.word	0x00000000
	.align		4
        /*0024*/ 	.word	0xfffffffc


//--------------------- .nv.constant4             --------------------------
	.section	.nv.constant4,"a",@progbits
	.align	8
	.align		8
.nv.constant4:
        /*0000*/ 	.dword	__assertfail
	.align		8
        /*0008*/ 	.dword	__unnamed_1
	.align		8
        /*0010*/ 	.dword	__unnamed_2
	.align		8
        /*0018*/ 	.dword	_ZN40_INTERNAL_c3c6563b_4_k_cu_122eecfb_206404cuda3std3__45__cpo5beginE
	.align		8
        /*0020*/ 	.dword	_ZN40_INTERNAL_c3c6563b_4_k_cu_122eecfb_206404cuda3std3__45__cpo3endE
	.align		8
        /*0028*/ 	.dword	_ZN40_INTERNAL_c3c6563b_4_k_cu_122eecfb_206404cuda3std3__45__cpo6cbeginE
	.align		8
        /*0030*/ 	.dword	_ZN40_INTERNAL_c3c6563b_4_k_cu_122eecfb_206404cuda3std3__45__cpo4cendE
	.align		8
        /*0038*/ 	.dword	_ZN40_INTERNAL_c3c6563b_4_k_cu_122eecfb_206404cuda3std3__442_GLOBAL__N__c3c6563b_4_k_cu_122eecfb_206406ignoreE
	.align		8
        /*0040*/ 	.dword	_ZN40_INTERNAL_c3c6563b_4_k_cu_122eecfb_206404cuda3std3__419piecewise_constructE
	.align		8
        /*0048*/ 	.dword	_ZN40_INTERNAL_c3c6563b_4_k_cu_122eecfb_206404cuda3std3__48in_placeE
	.align		8
        /*0050*/ 	.dword	_ZN40_INTERNAL_c3c6563b_4_k_cu_122eecfb_206404cuda3std6ranges3__45__cpo4swapE
	.align		8
        /*0058*/ 	.dword	_ZN40_INTERNAL_c3c6563b_4_k_cu_122eecfb_206404cuda3std6ranges3__45__cpo9iter_moveE
	.align		8
        /*0060*/ 	.dword	_ZN40_INTERNAL_c3c6563b_4_k_cu_122eecfb_206404cute7productE
	.align		8
        /*0068*/ 	.dword	_ZN40_INTERNAL_c3c6563b_4_k_cu_122eecfb_206404cute1_E
	.align		8
        /*0070*/ 	.dword	$str$25
	.align		8
        /*0078*/ 	.dword	$str$26
	.align		8
        /*0080*/ 	.dword	$str$27
	.align		8
        /*0088*/ 	.dword	$str$28


//--------------------- .text._ZN7cutlass13device_kernelINS_4gemm6kernel13GemmUniversalIN4cute5tupleIJiiiiEEENS1_10collective13CollectiveMmaINS1_46MainloopSm100TmaUmmaWarpSpecializedBlockScaledILi5ELi2ELi2ENS5_IJNS4_1CILi1EEENSA_ILi2EEESB_EEEEENS5_IJNSA_ILi128EEESF_SF_EEENS5_IJNS_12float_e5m2_tENS_13float_ue8m0_tEEEENS5_IJNS5_IJlSB_lEEENS4_6LayoutINS5_IJNS5_IJNS5_IJNSA_ILi32EEENSA_ILi4EEEEEEiEEESP_NS5_IJSB_iEEEEEENS5_IJNS5_IJNS5_IJNSA_ILi16EEESN_EEEiEEENS5_IJNS5_IJNSA_ILi0EEESB_EEENSA_ILi512EEEEEENS5_IJSV_iEEEEEEEEEEESJ_S12_NS4_8TiledMMAINS4_8MMA_AtomIJNS4_21SM100_MMA_MXF8F6F4_SSISH_SH_fSI_Li128ELi128ELNS4_4UMMA5MajorE0ELS17_0ELNS16_7ScaleInE0ELS18_0EEEEEENSL_INS5_IJSB_SB_SB_EEENS5_IJSV_SV_SV_EEEEENS5_IJNS4_10UnderscoreES1E_S1E_EEEEENS5_IJNS4_23SM90_TMA_LOAD_MULTICASTES1H_EEENS5_IJNS4_14ComposedLayoutINS4_7SwizzleILi3ELi4ELi3EEENS4_18smem_ptr_flag_bitsILi8EEENSL_INS5_IJNSA_ILi8EEESF_EEENS5_IJSF_SB_EEEEEEENSL_INS5_IJNS5_IJNS5_IJSO_SB_EEENS5_IJSM_SB_EEEEEESB_NS5_IJSN_SB_EEEEEENS5_IJNS5_IJNS5_IJST_SX_EEESW_EEESV_NS5_IJSB_SX_EEEEEEEEEEEvNS4_8identityENS5_IJNS4_13SM90_TMA_LOADES25_EEES23_vS24_EENS_8epilogue10collective18CollectiveEpilogueINS28_23Sm100TmaWarpSpecializedILi4ELi2ELi32ELb1ELb0EEEJSG_NS5_IJNSL_ISF_SB_EENSL_ISM_SB_EEEEENS_10bfloat16_tESK_S2G_SK_NS28_6fusion15FusionCallbacksIS2C_NS2H_17LinearCombinationIS2G_fS2G_fLNS_15FloatRoundStyleE2EEESG_S2F_JEEENS4_5SM1004TMEM4LOAD26SM100_TMEM_LOAD_32dp32b32xES25_NS1J_INS1K_ILi2ELi4ELi3EEENS1M_ILi16EEENSL_INS5_IJS1O_SM_EEES1U_EEEENS4_39AutoVectorizingCopyWithAssumedAlignmentILi128EEENS4_14SM90_TMA_STOREES2V_S2X_S2X_EEEvvEEEEvNT_6ParamsE --------------------------
	.section	.text._ZN7cutlass13device_kernelINS_4gemm6kernel13GemmUniversalIN4cute5tupleIJiiiiEEENS1_10collective13CollectiveMmaINS1_46MainloopSm100TmaUmmaWarpSpecializedBlockScaledILi5ELi2ELi2ENS5_IJNS4_1CILi1EEENSA_ILi2EEESB_EEEEENS5_IJNSA_ILi128EEESF_SF_EEENS5_IJNS_12float_e5m2_tENS_13float_ue8m0_tEEEENS5_IJNS5_IJlSB_lEEENS4_6LayoutINS5_IJNS5_IJNS5_IJNSA_ILi32EEENSA_ILi4EEEEEEiEEESP_NS5_IJSB_iEEEEEENS5_IJNS5_IJNS5_IJNSA_ILi16EEESN_EEEiEEENS5_IJNS5_IJNSA_ILi0EEESB_EEENSA_ILi512EEEEEENS5_IJSV_iEEEEEEEEEEESJ_S12_NS4_8TiledMMAINS4_8MMA_AtomIJNS4_21SM100_MMA_MXF8F6F4_SSISH_SH_fSI_Li128ELi128ELNS4_4UMMA5MajorE0ELS17_0ELNS16_7ScaleInE0ELS18_0EEEEEENSL_INS5_IJSB_SB_SB_EEENS5_IJSV_SV_SV_EEEEENS5_IJNS4_10UnderscoreES1E_S1E_EEEEENS5_IJNS4_23SM90_TMA_LOAD_MULTICASTES1H_EEENS5_IJNS4_14ComposedLayoutINS4_7SwizzleILi3ELi4ELi3EEENS4_18smem_ptr_flag_bitsILi8EEENSL_INS5_IJNSA_ILi8EEESF_EEENS5_IJSF_SB_EEEEEEENSL_INS5_IJNS5_IJNS5_IJSO_SB_EEENS5_IJSM_SB_EEEEEESB_NS5_IJSN_SB_EEEEEENS5_IJNS5_IJNS5_IJST_SX_EEESW_EEESV_NS5_IJSB_SX_EEEEEEEEEEEvNS4_8identityENS5_IJNS4_13SM90_TMA_LOADES25_EEES23_vS24_EENS_8epilogue10collective18CollectiveEpilogueINS28_23Sm100TmaWarpSpecializedILi4ELi2ELi32ELb1ELb0EEEJSG_NS5_IJNSL_ISF_SB_EENSL_ISM_SB_EEEEENS_10bfloat16_tESK_S2G_SK_NS28_6fusion15FusionCallbacksIS2C_NS2H_17LinearCombinationIS2G_fS2G_fLNS_15FloatRoundStyleE2EEESG_S2F_JEEENS4_5SM1004TMEM4LOAD26SM100_TMEM_LOAD_32dp32b32xES25_NS1J_INS1K_ILi2ELi4ELi3EEENS1M_ILi16EEENSL_INS5_IJS1O_SM_EEES1U_EEEENS4_39AutoVectorizingCopyWithAssumedAlignmentILi128EEENS4_14SM90_TMA_STOREES2V_S2X_S2X_EEEvvEEEEvNT_6ParamsE,"ax",@progbits
	.align	128
.text._ZN7cutlass13device_kernelINS_4gemm6kernel13GemmUniversalIN4cute5tupleIJiiiiEEENS1_10collective13CollectiveMmaINS1_46MainloopSm100TmaUmmaWarpSpecializedBlockScaledILi5ELi2ELi2ENS5_IJNS4_1CILi1EEENSA_ILi2EEESB_EEEEENS5_IJNSA_ILi128EEESF_SF_EEENS5_IJNS_12float_e5m2_tENS_13float_ue8m0_tEEEENS5_IJNS5_IJlSB_lEEENS4_6LayoutINS5_IJNS5_IJNS5_IJNSA_ILi32EEENSA_ILi4EEEEEEiEEESP_NS5_IJSB_iEEEEEENS5_IJNS5_IJNS5_IJNSA_ILi16EEESN_EEEiEEENS5_IJNS5_IJNSA_ILi0EEESB_EEENSA_ILi512EEEEEENS5_IJSV_iEEEEEEEEEEESJ_S12_NS4_8TiledMMAINS4_8MMA_AtomIJNS4_21SM100_MMA_MXF8F6F4_SSISH_SH_fSI_Li128ELi128ELNS4_4UMMA5MajorE0ELS17_0ELNS16_7ScaleInE0ELS18_0EEEEEENSL_INS5_IJSB_SB_SB_EEENS5_IJSV_SV_SV_EEEEENS5_IJNS4_10UnderscoreES1E_S1E_EEEEENS5_IJNS4_23SM90_TMA_LOAD_MULTICASTES1H_EEENS5_IJNS4_14ComposedLayoutINS4_7SwizzleILi3ELi4ELi3EEENS4_18smem_ptr_flag_bitsILi8EEENSL_INS5_IJNSA_ILi8EEESF_EEENS5_IJSF_SB_EEEEEEENSL_INS5_IJNS5_IJNS5_IJSO_SB_EEENS5_IJSM_SB_EEEEEESB_NS5_IJSN_SB_EEEEEENS5_IJNS5_IJNS5_IJST_SX_EEESW_EEESV_NS5_IJSB_SX_EEEEEEEEEEEvNS4_8identityENS5_IJNS4_13SM90_TMA_LOADES25_EEES23_vS24_EENS_8epilogue10collective18CollectiveEpilogueINS28_23Sm100TmaWarpSpecializedILi4ELi2ELi32ELb1ELb0EEEJSG_NS5_IJNSL_ISF_SB_EENSL_ISM_SB_EEEEENS_10bfloat16_tESK_S2G_SK_NS28_6fusion15FusionCallbacksIS2C_NS2H_17LinearCombinationIS2G_fS2G_fLNS_15FloatRoundStyleE2EEESG_S2F_JEEENS4_5SM1004TMEM4LOAD26SM100_TMEM_LOAD_32dp32b32xES25_NS1J_INS1K_ILi2ELi4ELi3EEENS1M_ILi16EEENSL_INS5_IJS1O_SM_EEES1U_EEEENS4_39AutoVectorizingCopyWithAssumedAlignmentILi128EEENS4_14SM90_TMA_STOREES2V_S2X_S2X_EEEvvEEEEvNT_6ParamsE:
        .type           _ZN7cutlass13device_kernelINS_4gemm6kernel13GemmUniversalIN4cute5tupleIJiiiiEEENS1_10collective13CollectiveMmaINS1_46MainloopSm100TmaUmmaWarpSpecializedBlockScaledILi5ELi2ELi2ENS5_IJNS4_1CILi1EEENSA_ILi2EEESB_EEEEENS5_IJNSA_ILi128EEESF_SF_EEENS5_IJNS_12float_e5m2_tENS_13float_ue8m0_tEEEENS5_IJNS5_IJlSB_lEEENS4_6LayoutINS5_IJNS5_IJNS5_IJNSA_ILi32EEENSA_ILi4EEEEEEiEEESP_NS5_IJSB_iEEEEEENS5_IJNS5_IJNS5_IJNSA_ILi16EEESN_EEEiEEENS5_IJNS5_IJNSA_ILi0EEESB_EEENSA_ILi512EEEEEENS5_IJSV_iEEEEEEEEEEESJ_S12_NS4_8TiledMMAINS4_8MMA_AtomIJNS4_21SM100_MMA_MXF8F6F4_SSISH_SH_fSI_Li128ELi128ELNS4_4UMMA5MajorE0ELS17_0ELNS16_7ScaleInE0ELS18_0EEEEEENSL_INS5_IJSB_SB_SB_EEENS5_IJSV_SV_SV_EEEEENS5_IJNS4_10UnderscoreES1E_S1E_EEEEENS5_IJNS4_23SM90_TMA_LOAD_MULTICASTES1H_EEENS5_IJNS4_14ComposedLayoutINS4_7SwizzleILi3ELi4ELi3EEENS4_18smem_ptr_flag_bitsILi8EEENSL_INS5_IJNSA_ILi8EEESF_EEENS5_IJSF_SB_EEEEEEENSL_INS5_IJNS5_IJNS5_IJSO_SB_EEENS5_IJSM_SB_EEEEEESB_NS5_IJSN_SB_EEEEEENS5_IJNS5_IJNS5_IJST_SX_EEESW_EEESV_NS5_IJSB_SX_EEEEEEEEEEEvNS4_8identityENS5_IJNS4_13SM90_TMA_LOADES25_EEES23_vS24_EENS_8epilogue10collective18CollectiveEpilogueINS28_23Sm100TmaWarpSpecializedILi4ELi2ELi32ELb1ELb0EEEJSG_NS5_IJNSL_ISF_SB_EENSL_ISM_SB_EEEEENS_10bfloat16_tESK_S2G_SK_NS28_6fusion15FusionCallbacksIS2C_NS2H_17LinearCombinationIS2G_fS2G_fLNS_15FloatRoundStyleE2EEESG_S2F_JEEENS4_5SM1004TMEM4LOAD26SM100_TMEM_LOAD_32dp32b32xES25_NS1J_INS1K_ILi2ELi4ELi3EEENS1M_ILi16EEENSL_INS5_IJS1O_SM_EEES1U_EEEENS4_39AutoVectorizingCopyWithAssumedAlignmentILi128EEENS4_14SM90_TMA_STOREES2V_S2X_S2X_EEEvvEEEEvNT_6ParamsE,@function
        .size           _ZN7cutlass13device_kernelINS_4gemm6kernel13GemmUniversalIN4cute5tupleIJiiiiEEENS1_10collective13CollectiveMmaINS1_46MainloopSm100TmaUmmaWarpSpecializedBlockScaledILi5ELi2ELi2ENS5_IJNS4_1CILi1EEENSA_ILi2EEESB_EEEEENS5_IJNSA_ILi128EEESF_SF_EEENS5_IJNS_12float_e5m2_tENS_13float_ue8m0_tEEEENS5_IJNS5_IJlSB_lEEENS4_6LayoutINS5_IJNS5_IJNS5_IJNSA_ILi32EEENSA_ILi4EEEEEEiEEESP_NS5_IJSB_iEEEEEENS5_IJNS5_IJNS5_IJNSA_ILi16EEESN_EEEiEEENS5_IJNS5_IJNSA_ILi0EEESB_EEENSA_ILi512EEEEEENS5_IJSV_iEEEEEEEEEEESJ_S12_NS4_8TiledMMAINS4_8MMA_AtomIJNS4_21SM100_MMA_MXF8F6F4_SSISH_SH_fSI_Li128ELi128ELNS4_4UMMA5MajorE0ELS17_0ELNS16_7ScaleInE0ELS18_0EEEEEENSL_INS5_IJSB_SB_SB_EEENS5_IJSV_SV_SV_EEEEENS5_IJNS4_10UnderscoreES1E_S1E_EEEEENS5_IJNS4_23SM90_TMA_LOAD_MULTICASTES1H_EEENS5_IJNS4_14ComposedLayoutINS4_7SwizzleILi3ELi4ELi3EEENS4_18smem_ptr_flag_bitsILi8EEENSL_INS5_IJNSA_ILi8EEESF_EEENS5_IJSF_SB_EEEEEEENSL_INS5_IJNS5_IJNS5_IJSO_SB_EEENS5_IJSM_SB_EEEEEESB_NS5_IJSN_SB_EEEEEENS5_IJNS5_IJNS5_IJST_SX_EEESW_EEESV_NS5_IJSB_SX_EEEEEEEEEEEvNS4_8identityENS5_IJNS4_13SM90_TMA_LOADES25_EEES23_vS24_EENS_8epilogue10collective18CollectiveEpilogueINS28_23Sm100TmaWarpSpecializedILi4ELi2ELi32ELb1ELb0EEEJSG_NS5_IJNSL_ISF_SB_EENSL_ISM_SB_EEEEENS_10bfloat16_tESK_S2G_SK_NS28_6fusion15FusionCallbacksIS2C_NS2H_17LinearCombinationIS2G_fS2G_fLNS_15FloatRoundStyleE2EEESG_S2F_JEEENS4_5SM1004TMEM4LOAD26SM100_TMEM_LOAD_32dp32b32xES25_NS1J_INS1K_ILi2ELi4ELi3EEENS1M_ILi16EEENSL_INS5_IJS1O_SM_EEES1U_EEEENS4_39AutoVectorizingCopyWithAssumedAlignmentILi128EEENS4_14SM90_TMA_STOREES2V_S2X_S2X_EEEvvEEEEvNT_6ParamsE,(.L_x_184 - _ZN7cutlass13device_kernelINS_4gemm6kernel13GemmUniversalIN4cute5tupleIJiiiiEEENS1_10collective13CollectiveMmaINS1_46MainloopSm100TmaUmmaWarpSpecializedBlockScaledILi5ELi2ELi2ENS5_IJNS4_1CILi1EEENSA_ILi2EEESB_EEEEENS5_IJNSA_ILi128EEESF_SF_EEENS5_IJNS_12float_e5m2_tENS_13float_ue8m0_tEEEENS5_IJNS5_IJlSB_lEEENS4_6LayoutINS5_IJNS5_IJNS5_IJNSA_ILi32EEENSA_ILi4EEEEEEiEEESP_NS5_IJSB_iEEEEEENS5_IJNS5_IJNS5_IJNSA_ILi16EEESN_EEEiEEENS5_IJNS5_IJNSA_ILi0EEESB_EEENSA_ILi512EEEEEENS5_IJSV_iEEEEEEEEEEESJ_S12_NS4_8TiledMMAINS4_8MMA_AtomIJNS4_21SM100_MMA_MXF8F6F4_SSISH_SH_fSI_Li128ELi128ELNS4_4UMMA5MajorE0ELS17_0ELNS16_7ScaleInE0ELS18_0EEEEEENSL_INS5_IJSB_SB_SB_EEENS5_IJSV_SV_SV_EEEEENS5_IJNS4_10UnderscoreES1E_S1E_EEEEENS5_IJNS4_23SM90_TMA_LOAD_MULTICASTES1H_EEENS5_IJNS4_14ComposedLayoutINS4_7SwizzleILi3ELi4ELi3EEENS4_18smem_ptr_flag_bitsILi8EEENSL_INS5_IJNSA_ILi8EEESF_EEENS5_IJSF_SB_EEEEEEENSL_INS5_IJNS5_IJNS5_IJSO_SB_EEENS5_IJSM_SB_EEEEEESB_NS5_IJSN_SB_EEEEEENS5_IJNS5_IJNS5_IJST_SX_EEESW_EEESV_NS5_IJSB_SX_EEEEEEEEEEEvNS4_8identityENS5_IJNS4_13SM90_TMA_LOADES25_EEES23_vS24_EENS_8epilogue10collective18CollectiveEpilogueINS28_23Sm100TmaWarpSpecializedILi4ELi2ELi32ELb1ELb0EEEJSG_NS5_IJNSL_ISF_SB_EENSL_ISM_SB_EEEEENS_10bfloat16_tESK_S2G_SK_NS28_6fusion15FusionCallbacksIS2C_NS2H_17LinearCombinationIS2G_fS2G_fLNS_15FloatRoundStyleE2EEESG_S2F_JEEENS4_5SM1004TMEM4LOAD26SM100_TMEM_LOAD_32dp32b32xES25_NS1J_INS1K_ILi2ELi4ELi3EEENS1M_ILi16EEENSL_INS5_IJS1O_SM_EEES1U_EEEENS4_39AutoVectorizingCopyWithAssumedAlignmentILi128EEENS4_14SM90_TMA_STOREES2V_S2X_S2X_EEEvvEEEEvNT_6ParamsE)
        .other          _ZN7cutlass13device_kernelINS_4gemm6kernel13GemmUniversalIN4cute5tupleIJiiiiEEENS1_10collective13CollectiveMmaINS1_46MainloopSm100TmaUmmaWarpSpecializedBlockScaledILi5ELi2ELi2ENS5_IJNS4_1CILi1EEENSA_ILi2EEESB_EEEEENS5_IJNSA_ILi128EEESF_SF_EEENS5_IJNS_12float_e5m2_tENS_13float_ue8m0_tEEEENS5_IJNS5_IJlSB_lEEENS4_6LayoutINS5_IJNS5_IJNS5_IJNSA_ILi32EEENSA_ILi4EEEEEEiEEESP_NS5_IJSB_iEEEEEENS5_IJNS5_IJNS5_IJNSA_ILi16EEESN_EEEiEEENS5_IJNS5_IJNSA_ILi0EEESB_EEENSA_ILi512EEEEEENS5_IJSV_iEEEEEEEEEEESJ_S12_NS4_8TiledMMAINS4_8MMA_AtomIJNS4_21SM100_MMA_MXF8F6F4_SSISH_SH_fSI_Li128ELi128ELNS4_4UMMA5MajorE0ELS17_0ELNS16_7ScaleInE0ELS18_0EEEEEENSL_INS5_IJSB_SB_SB_EEENS5_IJSV_SV_SV_EEEEENS5_IJNS4_10UnderscoreES1E_S1E_EEEEENS5_IJNS4_23SM90_TMA_LOAD_MULTICASTES1H_EEENS5_IJNS4_14ComposedLayoutINS4_7SwizzleILi3ELi4ELi3EEENS4_18smem_ptr_flag_bitsILi8EEENSL_INS5_IJNSA_ILi8EEESF_EEENS5_IJSF_SB_EEEEEEENSL_INS5_IJNS5_IJNS5_IJSO_SB_EEENS5_IJSM_SB_EEEEEESB_NS5_IJSN_SB_EEEEEENS5_IJNS5_IJNS5_IJST_SX_EEESW_EEESV_NS5_IJSB_SX_EEEEEEEEEEEvNS4_8identityENS5_IJNS4_13SM90_TMA_LOADES25_EEES23_vS24_EENS_8epilogue10collective18CollectiveEpilogueINS28_23Sm100TmaWarpSpecializedILi4ELi2ELi32ELb1ELb0EEEJSG_NS5_IJNSL_ISF_SB_EENSL_ISM_SB_EEEEENS_10bfloat16_tESK_S2G_SK_NS28_6fusion15FusionCallbacksIS2C_NS2H_17LinearCombinationIS2G_fS2G_fLNS_15FloatRoundStyleE2EEESG_S2F_JEEENS4_5SM1004TMEM4LOAD26SM100_TMEM_LOAD_32dp32b32xES25_NS1J_INS1K_ILi2ELi4ELi3EEENS1M_ILi16EEENSL_INS5_IJS1O_SM_EEES1U_EEEENS4_39AutoVectorizingCopyWithAssumedAlignmentILi128EEENS4_14SM90_TMA_STOREES2V_S2X_S2X_EEEvvEEEEvNT_6ParamsE,@"STO_CUDA_ENTRY STV_DEFAULT"
_ZN7cutlass13device_kernelINS_4gemm6kernel13GemmUniversalIN4cute5tupleIJiiiiEEENS1_10collective13CollectiveMmaINS1_46MainloopSm100TmaUmmaWarpSpecializedBlockScaledILi5ELi2ELi2ENS5_IJNS4_1CILi1EEENSA_ILi2EEESB_EEEEENS5_IJNSA_ILi128EEESF_SF_EEENS5_IJNS_12float_e5m2_tENS_13float_ue8m0_tEEEENS5_IJNS5_IJlSB_lEEENS4_6LayoutINS5_IJNS5_IJNS5_IJNSA_ILi32EEENSA_ILi4EEEEEEiEEESP_NS5_IJSB_iEEEEEENS5_IJNS5_IJNS5_IJNSA_ILi16EEESN_EEEiEEENS5_IJNS5_IJNSA_ILi0EEESB_EEENSA_ILi512EEEEEENS5_IJSV_iEEEEEEEEEEESJ_S12_NS4_8TiledMMAINS4_8MMA_AtomIJNS4_21SM100_MMA_MXF8F6F4_SSISH_SH_fSI_Li128ELi128ELNS4_4UMMA5MajorE0ELS17_0ELNS16_7ScaleInE0ELS18_0EEEEEENSL_INS5_IJSB_SB_SB_EEENS5_IJSV_SV_SV_EEEEENS5_IJNS4_10UnderscoreES1E_S1E_EEEEENS5_IJNS4_23SM90_TMA_LOAD_MULTICASTES1H_EEENS5_IJNS4_14ComposedLayoutINS4_7SwizzleILi3ELi4ELi3EEENS4_18smem_ptr_flag_bitsILi8EEENSL_INS5_IJNSA_ILi8EEESF_EEENS5_IJSF_SB_EEEEEEENSL_INS5_IJNS5_IJNS5_IJSO_SB_EEENS5_IJSM_SB_EEEEEESB_NS5_IJSN_SB_EEEEEENS5_IJNS5_IJNS5_IJST_SX_EEESW_EEESV_NS5_IJSB_SX_EEEEEEEEEEEvNS4_8identityENS5_IJNS4_13SM90_TMA_LOADES25_EEES23_vS24_EENS_8epilogue10collective18CollectiveEpilogueINS28_23Sm100TmaWarpSpecializedILi4ELi2ELi32ELb1ELb0EEEJSG_NS5_IJNSL_ISF_SB_EENSL_ISM_SB_EEEEENS_10bfloat16_tESK_S2G_SK_NS28_6fusion15FusionCallbacksIS2C_NS2H_17LinearCombinationIS2G_fS2G_fLNS_15FloatRoundStyleE2EEESG_S2F_JEEENS4_5SM1004TMEM4LOAD26SM100_TMEM_LOAD_32dp32b32xES25_NS1J_INS1K_ILi2ELi4ELi3EEENS1M_ILi16EEENSL_INS5_IJS1O_SM_EEES1U_EEEENS4_39AutoVectorizingCopyWithAssumedAlignmentILi128EEENS4_14SM90_TMA_STOREES2V_S2X_S2X_EEEvvEEEEvNT_6ParamsE:
[----:B------:R-:W1:Y:S01]  /*0000*/  LDC R1, c[0x0][0x37c] ;  /* 0x0000df00ff017b82 */ /* 0x000e620000000800 */
[----:B------:R-:W2:Y:S01]  /*0010*/  S2R R101, SR_TID.X ;  /* 0x0000000000657919 */ /* 0x000ea20000002100 */
[----:B------:R-:W3:Y:S01]  /*0020*/  LDCU.64 UR4, c[0x0][0xc90] ;  /* 0x00019200ff0477ac */ /* 0x000ee20008000a00 */
[----:B------:R-:W-:Y:S02]  /*0030*/  PRMT R88, RZ, 0x7610, R88 ;  /* 0x00007610ff587816 */ /* 0x000fe40000000058 */
[----:B------:R-:W-:Y:S01]  /*0040*/  ELECT P5, URZ, PT ;  /* 0x0000000000ff782f */ /* 0x000fe200038a0000 */
[----:B------:R-:W4:Y:S01]  /*0050*/  LDCU.64 UR46, c[0x0][0x358] ;  /* 0x00006b00ff2e77ac */ /* 0x000f220008000a00 */
[----:B---3--:R-:W-:-:S04]  /*0060*/  UISETP.NE.U32.AND UP0, UPT, UR4, URZ, UPT ;  /* 0x000000ff0400728c */ /* 0x008fc8000bf05070 */
[----:B------:R-:W-:Y:S01]  /*0070*/  UISETP.NE.AND.EX UP0, UPT, UR5, URZ, UPT, UP0 ;  /* 0x000000ff0500728c */ /* 0x000fe2000bf05300 */
[----:B--2---:R-:W-:-:S05]  /*0080*/  SHF.R.U32.HI R92, RZ, 0x5, R101 ;  /* 0x00000005ff5c7819 */ /* 0x004fca0000011665 */
[----:B------:R-:W2:Y:S02]  /*0090*/  SHFL.IDX PT, R0, R92, RZ, 0x1f ;  /* 0x00001fff5c007589 */ /* 0x000ea400000e0000 */
[----:B--2---:R-:W-:Y:S01]  /*00a0*/  R2UR UR10, R0 ;  /* 0x00000000000a72ca */ /* 0x004fe200000e0000 */
[----:B-1--4-:R-:W-:-:S14]  /*00b0*/  BRA.U UP0, `(.L_x_0) ;  /* 0x00000001002c7547 */ /* 0x012fdc000b800000 */
[----:B------:R-:W1:Y:S02]  /*00c0*/  LDCU.64 UR6, c[0x0][0xc88] ;  /* 0x00019100ff0677ac */ /* 0x000e640008000a00 */
[----:B-1----:R-:W-:-:S04]  /*00d0*/  UISETP.NE.U32.AND UP0, UPT, UR6, URZ, UPT ;  /* 0x000000ff0600728c */ /* 0x002fc8000bf05070 */
[----:B------:R-:W-:-:S09]  /*00e0*/  UISETP.NE.AND.EX UP0, UPT, UR7, URZ, UPT, UP0 ;  /* 0x000000ff0700728c */ /* 0x000fd2000bf05300 */
[----:B------:R-:W-:Y:S05]  /*00f0*/  BRA.U !UP0, `(.L_x_1) ;  /* 0x0000000108107547 */ /* 0x000fea000b800000 */
[----:B------:R-:W1:Y:S02]  /*0100*/  LDC.64 R2, c[0x0][0xc88] ;  /* 0x00032200ff027b82 */ /* 0x000e640000000a00 */
[----:B-1----:R1:W5:Y:S01]  /*0110*/  LDG.E R49, desc[UR46][R2.64] ;  /* 0x0000002e02317981 */ /* 0x002362000c1e1900 */
[----:B------:R-:W-:Y:S01]  /*0120*/  HFMA2 R88, -RZ, RZ, 0, 5.9604644775390625e-08 ;  /* 0x00000001ff587431 */ /* 0x000fe200000001ff */
[----:B------:R-:W-:Y:S05]  /*0130*/  BRA `(.L_x_0) ;  /* 0x00000000000c7947 */ /* 0x000fea0003800000 */
.L_x_1:
[----:B------:R-:W1:Y:S01]  /*0140*/  LDCU UR6, c[0x0][0xc80] ;  /* 0x00019000ff0677ac */ /* 0x000e620008000800 */
[----:B------:R-:W-:Y:S01]  /*0150*/  HFMA2 R88, -RZ, RZ, 0, 5.9604644775390625e-08 ;  /* 0x00000001ff587431 */ /* 0x000fe200000001ff */
[----:B-1----:R-:W-:-:S07]  /*0160*/  MOV R49, UR6 ;  /* 0x0000000600317c02 */ /* 0x002fce0008000f00 */
.L_x_0:
[----:B------:R-:W2:Y:S02]  /*0170*/  LDCU.64 UR6, c[0x0][0xcb0] ;  /* 0x00019600ff0677ac */ /* 0x000ea40008000a00 */
[----:B--2---:R-:W-:-:S04]  /*0180*/  UISETP.NE.U32.AND UP0, UPT, UR6, URZ, UPT ;  /* 0x000000ff0600728c */ /* 0x004fc8000bf05070 */
[----:B------:R-:W-:-:S09]  /*0190*/  UISETP.NE.AND.EX UP0, UPT, UR7, URZ, UPT, UP0 ;  /* 0x000000ff0700728c */ /* 0x000fd2000bf05300 */
[----:B------:R-:W-:Y:S05]  /*01a0*/  BRA.U UP0, `(.L_x_2) ;  /* 0x0000000100247547 */ /* 0x000fea000b800000 */
[----:B------:R-:W2:Y:S02]  /*01b0*/  LDCU.64 UR6, c[0x0][0xca8] ;  /* 0x00019500ff0677ac */ /* 0x000ea40008000a00 */
[----:B--2---:R-:W-:-:S04]  /*01c0*/  UISETP.NE.U32.AND UP0, UPT, UR6, URZ, UPT ;  /* 0x000000ff0600728c */ /* 0x004fc8000bf05070 */
[----:B------:R-:W-:-:S09]  /*01d0*/  UISETP.NE.AND.EX UP0, UPT, UR7, URZ, UPT, UP0 ;  /* 0x000000ff0700728c */ /* 0x000fd2000bf05300 */
[----:B------:R-:W-:Y:S05]  /*01e0*/  BRA.U !UP0, `(.L_x_3) ;  /* 0x00000001080c7547 */ /* 0x000fea000b800000 */
[----:B-1----:R-:W1:Y:S02]  /*01f0*/  LDC.64 R2, c[0x0][0xca8] ;  /* 0x00032a00ff027b82 */ /* 0x002e640000000a00 */
[----:B-1----:R2:W5:Y:S01]  /*0200*/  LDG.E R47, desc[UR46][R2.64] ;  /* 0x0000002e022f7981 */ /* 0x002562000c1e1900 */
[----:B------:R-:W-:Y:S05]  /*0210*/  BRA `(.L_x_2) ;  /* 0x0000000000087947 */ /* 0x000fea0003800000 */
.L_x_3:
[----:B------:R-:W2:Y:S02]  /*0220*/  LDCU UR6, c[0x0][0xca0] ;  /* 0x00019400ff0677ac */ /* 0x000ea40008000800 */
[----:B--2---:R-:W-:Y:S02]  /*0230*/  MOV R47, UR6 ;  /* 0x00000006002f7c02 */ /* 0x004fe40008000f00 */
.L_x_2:
[----:B------:R-:W-:Y:S01]  /*0240*/  IMAD.U32 R0, RZ, RZ, UR10 ;  /* 0x0000000aff007e24 */ /* 0x000fe2000f8e00ff */
[----:B------:R-:W-:Y:S04]  /*0250*/  BSSY.RECONVERGENT B0, `(.L_x_4) ;  /* 0x0000012000007945 */ /* 0x000fe80003800200 */
[C---:B------:R-:W-:Y:S02]  /*0260*/  ISETP.NE.OR P1, PT, R0.reuse, 0x1, !P5 ;  /* 0x000000010000780c */ /* 0x040fe40006f25670 */
[----:B------:R-:W-:-:S11]  /*0270*/  ISETP.NE.OR P0, PT, R0, 0x3, !P5 ;  /* 0x000000030000780c */ /* 0x000fd60006f05670 */
[----:B------:R-:W-:Y:S05]  /*0280*/  @P1 BRA `(.L_x_5) ;  /* 0x0000000000381947 */ /* 0x000fea0003800000 */
[----:B------:R-:W3:Y:S02]  /*0290*/  LDCU.64 UR6, c[0x0][0x348] ;  /* 0x00006900ff0677ac */ /* 0x000ee40008000a00 */
[----:B---3--:R-:W-:Y:S02]  /*02a0*/  UIADD3 UR14, UP3, UPT, UR6, 0x80, URZ ;  /* 0x00000080060e7890 */ /* 0x008fe4000ff7e0ff */
[----:B------:R-:W-:Y:S02]  /*02b0*/  UIADD3 UR12, UP2, UPT, UR6, 0x180, URZ ;  /* 0x00000180060c7890 */ /* 0x000fe4000ff5e0ff */
[----:B------:R-:W-:Y:S02]  /*02c0*/  UIADD3 UR8, UP1, UPT, UR6, 0x280, URZ ;  /* 0x0000028006087890 */ /* 0x000fe4000ff3e0ff */
[----:B------:R-:W-:Y:S02]  /*02d0*/  UIADD3 UR6, UP0, UPT, UR6, 0x380, URZ ;  /* 0x0000038006067890 */ /* 0x000fe4000ff1e0ff */
[----:B------:R-:W-:-:S02]  /*02e0*/  UIADD3.X UR15, UPT, UPT, URZ, UR7, URZ, UP3, !UPT ;  /* 0x00000007ff0f7290 */ /* 0x000fc40009ffe4ff */
[----:B------:R-:W-:Y:S02]  /*02f0*/  UIADD3.X UR13, UPT, UPT, URZ, UR7, URZ, UP2, !UPT ;  /* 0x00000007ff0d7290 */ /* 0x000fe400097fe4ff */
[----:B------:R-:W-:Y:S02]  /*0300*/  UIADD3.X UR9, UPT, UPT, URZ, UR7, URZ, UP1, !UPT ;  /* 0x00000007ff097290 */ /* 0x000fe40008ffe4ff */
[----:B------:R-:W-:-:S03]  /*0310*/  UIADD3.X UR7, UPT, UPT, URZ, UR7, URZ, UP0, !UPT ;  /* 0x00000007ff077290 */ /* 0x000fc600087fe4ff */
[----:B------:R3:W-:Y:S02]  /*0320*/  UTMACCTL.PF [UR14] ;  /* 0x000000000e0079b9 */ /* 0x0007e40008040000 */
[----:B------:R3:W-:Y:S02]  /*0330*/  UTMACCTL.PF [UR12] ;  /* 0x000000000c0079b9 */ /* 0x0007e40008040000 */
[----:B------:R3:W-:Y:S02]  /*0340*/  UTMACCTL.PF [UR8] ;  /* 0x00000000080079b9 */ /* 0x0007e40008040000 */
[----:B------:R3:W-:Y:S02]  /*0350*/  UTMACCTL.PF [UR6] ;  /* 0x00000000060079b9 */ /* 0x0007e40008040000 */
[----:B---3--:R-:W-:Y:S01]  /*0360*/  NOP ;  /* 0x0000000000007918 */ /* 0x008fe20000000000 */
.L_x_5:
[----:B------:R-:W-:Y:S05]  /*0370*/  BSYNC.RECONVERGENT B0 ;  /* 0x0000000000007941 */ /* 0x000fea0003800200 */
.L_x_4:
[----:B------:R-:W-:Y:S04]  /*0380*/  BSSY.RECONVERGENT B0, `(.L_x_6) ;  /* 0x000000a000007945 */ /* 0x000fe80003800200 */
[----:B------:R-:W-:Y:S05]  /*0390*/  @P0 BRA `(.L_x_7) ;  /* 0x0000000000200947 */ /* 0x000fea0003800000 */
[----:B------:R-:W3:Y:S02]  /*03a0*/  LDCU.64 UR6, c[0x0][0x348] ;  /* 0x00006900ff0677ac */ /* 0x000ee40008000a00 */
[----:B---3--:R-:W-:Y:S02]  /*03b0*/  UIADD3 UR8, UP1, UPT, UR6, 0x980, URZ ;  /* 0x0000098006087890 */ /* 0x008fe4000ff3e0ff */
[----:B------:R-:W-:Y:S02]  /*03c0*/  UIADD3 UR6, UP0, UPT, UR6, 0xa80, URZ ;  /* 0x00000a8006067890 */ /* 0x000fe4000ff1e0ff */
[----:B------:R-:W-:Y:S02]  /*03d0*/  UIADD3.X UR9, UPT, UPT, URZ, UR7, URZ, UP1, !UPT ;  /* 0x00000007ff097290 */ /* 0x000fe40008ffe4ff */
[----:B------:R-:W-:-:S07]  /*03e0*/  UIADD3.X UR7, UPT, UPT, URZ, UR7, URZ, UP0, !UPT ;  /* 0x00000007ff077290 */ /* 0x000fce00087fe4ff */
[----:B------:R3:W-:Y:S02]  /*03f0*/  UTMACCTL.PF [UR8] ;  /* 0x00000000080079b9 */ /* 0x0007e40008040000 */
[----:B------:R3:W-:Y:S02]  /*0400*/  UTMACCTL.PF [UR6] ;  /* 0x00000000060079b9 */ /* 0x0007e40008040000 */
[----:B---3--:R-:W-:Y:S01]  /*0410*/  NOP ;  /* 0x0000000000007918 */ /* 0x008fe20000000000 */
.L_x_7:
[----:B------:R-:W-:Y:S05]  /*0420*/  BSYNC.RECONVERGENT B0 ;  /* 0x0000000000007941 */ /* 0x000fea0003800200 */
.L_x_6:
[----:B------:R-:W3:Y:S01]  /*0430*/  LDCU.64 UR6, c[0x0][0xc88] ;  /* 0x00019100ff0677ac */ /* 0x000ee20008000a00 */
[----:B------:R-:W-:Y:S02]  /*0440*/  UISETP.EQ.U32.AND UP1, UPT, UR4, URZ, UPT ;  /* 0x000000ff0400728c */ /* 0x000fe4000bf22070 */
[----:B------:R-:W-:Y:S02]  /*0450*/  UPLOP3.LUT UP5, UPT, UPT, UPT, UPT, 0x80, 0x8 ;  /* 0x000000000008789c */ /* 0x000fe40003faf070 */
[----:B---3--:R-:W-:-:S04]  /*0460*/  UISETP.NE.U32.AND UP0, UPT, UR6, URZ, UPT ;  /* 0x000000ff0600728c */ /* 0x008fc8000bf05070 */
[----:B------:R-:W-:-:S04]  /*0470*/  UISETP.NE.AND.EX UP0, UPT, UR7, URZ, UPT, UP0 ;  /* 0x000000ff0700728c */ /* 0x000fc8000bf05300 */
[----:B------:R-:W-:-:S04]  /*0480*/  UISETP.EQ.OR.EX UP2, UPT, UR5, URZ, !UP0, UP1 ;  /* 0x000000ff0500728c */ /* 0x000fc8000c742710 */
[----:B------:R-:W-:-:S05]  /*0490*/  UP2UR UR48, UPR, URZ, 0x4 ;  /* 0x00000004ff307883 */ /* 0x000fca0008000000 */
[----:B------:R-:W-:Y:S07]  /*04a0*/  BRA.U !UP2, `(.L_x_8) ;  /* 0x000000010a207547 */ /* 0x000fee000b800000 */
[----:B------:R-:W-:Y:S01]  /*04b0*/  UISETP.NE.U32.AND UP1, UPT, UR4, URZ, UPT ;  /* 0x000000ff0400728c */ /* 0x000fe2000bf25070 */
[----:B-----5:R-:W-:Y:S01]  /*04c0*/  FSETP.NEU.AND P0, PT, R49, RZ, PT ;  /* 0x000000ff3100720b */ /* 0x020fe20003f0d000 */
[----:B------:R-:W-:Y:S02]  /*04d0*/  USEL UR4, URZ, 0xffffffff, UP0 ;  /* 0xffffffffff047887 */ /* 0x000fe40008000000 */
[----:B------:R-:W-:-:S10]  /*04e0*/  UISETP.NE.AND.EX UP1, UPT, UR5, URZ, UPT, UP1 ;  /* 0x000000ff0500728c */ /* 0x000fd4000bf25310 */
[----:B------:R-:W-:Y:S01]  /*04f0*/  VOTEU.ANY UP0, P0 ;  /* 0x0000000000ff7886 */ /* 0x000fe20000000100 */
[----:B------:R-:W-:-:S04]  /*0500*/  @!UP1 USEL UR4, URZ, 0xffffffff, UP0 ;  /* 0xffffffffff049887 */ /* 0x000fc80008000000 */
[----:B------:R-:W-:-:S04]  /*0510*/  ULOP3.LUT UR4, UR4, 0x1, URZ, 0xc0, !UPT ;  /* 0x0000000104047892 */ /* 0x000fc8000f8ec0ff */
[----:B------:R-:W-:-:S11]  /*0520*/  UISETP.NE.U32.AND UP5, UPT, UR4, 0x1, UPT ;  /* 0x000000010400788c */ /* 0x000fd6000bfa5070 */
.L_x_8:
[----:B-12---:R-:W1:Y:S01]  /*0530*/  SHFL.IDX PT, R2, R92, RZ, 0x1f ;  /* 0x00001fff5c027589 */ /* 0x006e6200000e0000 */
[----:B------:R-:W-:-:S04]  /*0540*/  UISETP.NE.AND UP0, UPT, UR10, 0x2, UPT ;  /* 0x000000020a00788c */ /* 0x000fc8000bf05270 */
[----:B------:R-:W-:Y:S01]  /*0550*/  USEL UR21, URZ, 0x1, UP0 ;  /* 0x00000001ff157887 */ /* 0x000fe20008000000 */
[----:B-1----:R-:W-:-:S13]  /*0560*/  ISETP.NE.AND P0, PT, R2, RZ, PT ;  /* 0x000000ff0200720c */ /* 0x002fda0003f05270 */
[----:B------:R-:W-:Y:S05]  /*0570*/  @P0 BRA `(.L_x_9) ;  /* 0x0000000000600947 */ /* 0x000fea0003800000 */
[----:B------:R-:W1:Y:S01]  /*0580*/  S2UR UR6, SR_CgaCtaId ;  /* 0x00000000000679c3 */ /* 0x000e620000008800 */
[----:B------:R-:W-:Y:S01]  /*0590*/  UMOV UR7, 0x400 ;  /* 0x0000040000077882 */ /* 0x000fe20000000000 */
[----:B------:R-:W-:Y:S01]  /*05a0*/  UMOV UR5, 0x1 ;  /* 0x0000000100057882 */ /* 0x000fe20000000000 */
[----:B------:R-:W-:Y:S01]  /*05b0*/  UMOV UR4, 0x2 ;  /* 0x0000000200047882 */ /* 0x000fe20000000000 */
[----:B------:R-:W-:-:S04]  /*05c0*/  UIADD3 UR8, UPT, UPT, -UR5, 0x100000, URZ ;  /* 0x0010000005087890 */ /* 0x000fc8000fffe1ff */
[----:B------:R-:W-:Y:S02]  /*05d0*/  USHF.L.U32 UR9, UR8, 0xb, URZ ;  /* 0x0000000b08097899 */ /* 0x000fe400080006ff */
[----:B------:R-:W-:Y:S02]  /*05e0*/  USHF.L.U32 UR8, UR8, 0x1, URZ ;  /* 0x0000000108087899 */ /* 0x000fe400080006ff */
[----:B------:R-:W-:-:S04]  /*05f0*/  UIADD3 UR4, UPT, UPT, -UR4, 0x100000, URZ ;  /* 0x0010000004047890 */ /* 0x000fc8000fffe1ff */
[----:B------:R-:W-:Y:S02]  /*0600*/  USHF.L.U32 UR5, UR4, 0xb, URZ ;  /* 0x0000000b04057899 */ /* 0x000fe400080006ff */
[----:B------:R-:W-:Y:S01]  /*0610*/  USHF.L.U32 UR4, UR4, 0x1, URZ ;  /* 0x0000000104047899 */ /* 0x000fe200080006ff */
[----:B------:R-:W-:Y:S01]  /*0620*/  ELECT P0, URZ, PT ;  /* 0x0000000000ff782f */ /* 0x000fe20003800000 */
[----:B-1----:R-:W-:Y:S01]  /*0630*/  ULEA UR6, UR6, UR7, 0x18 ;  /* 0x0000000706067291 */ /* 0x002fe2000f8ec0ff */
[----:B------:R-:W1:Y:S11]  /*0640*/  FENCE.VIEW.ASYNC.S ;  /* 0x00000000000073c6 */ /* 0x000e760000000000 */
[----:B-1----:R1:W2:Y:S01]  /*0650*/  SYNCS.EXCH.64 URZ, [UR6], UR8 ;  /* 0x0000000806ff75b2 */ /* 0x0022a20008000100 */
[----:B------:R1:W3:Y:S01]  /*0660*/  SYNCS.EXCH.64 URZ, [UR6+0x28], UR4 ;  /* 0x0000280406ff75b2 */ /* 0x0002e20008000100 */
[----:B------:R1:W4:Y:S01]  /*0670*/  SYNCS.EXCH.64 URZ, [UR6+0x8], UR8 ;  /* 0x0000080806ff75b2 */ /* 0x0003220008000100 */
[----:B------:R1:W1:Y:S01]  /*0680*/  SYNCS.EXCH.64 URZ, [UR6+0x30], UR4 ;  /* 0x0000300406ff75b2 */ /* 0x0002620008000100 */
[----:B------:R1:W1:Y:S01]  /*0690*/  SYNCS.EXCH.64 URZ, [UR6+0x10], UR8 ;  /* 0x0000100806ff75b2 */ /* 0x0002620008000100 */
[----:B------:R1:W1:Y:S01]  /*06a0*/  SYNCS.EXCH.64 URZ, [UR6+0x38], UR4 ;  /* 0x0000380406ff75b2 */ /* 0x0002620008000100 */
[----:B------:R1:W1:Y:S01]  /*06b0*/  SYNCS.EXCH.64 URZ, [UR6+0x18], UR8 ;  /* 0x0000180806ff75b2 */ /* 0x0002620008000100 */
[----:B------:R1:W1:Y:S01]  /*06c0*/  SYNCS.EXCH.64 URZ, [UR6+0x40], UR4 ;  /* 0x0000400406ff75b2 */ /* 0x0002620008000100 */
[----:B------:R1:W1:Y:S01]  /*06d0*/  SYNCS.EXCH.64 URZ, [UR6+0x20], UR8 ;  /* 0x0000200806ff75b2 */ /* 0x0002620008000100 */
[----:B------:R1:W1:Y:S01]  /*06e0*/  SYNCS.EXCH.64 URZ, [UR6+0x48], UR4 ;  /* 0x0000480406ff75b2 */ /* 0x0002620008000100 */
[----:B------:R-:W-:Y:S01]  /*06f0*/  NOP ;  /* 0x0000000000007918 */ /* 0x000fe20000000000 */
.L_x_9:
[----:B------:R-:W2:Y:S01]  /*0700*/  SHFL.IDX PT, R2, R92, RZ, 0x1f ;  /* 0x00001fff5c027589 */ /* 0x000ea200000e0000 */
[----:B------:R-:W-:Y:S01]  /*0710*/  NOP ;  /* 0x0000000000007918 */ /* 0x000fe20000000000 */
[----:B--2---:R-:W-:-:S13]  /*0720*/  ISETP.NE.AND P0, PT, R2, 0x1, PT ;  /* 0x000000010200780c */ /* 0x004fda0003f05270 */
[----:B------:R-:W-:Y:S05]  /*0730*/  @P0 BRA `(.L_x_10) ;  /* 0x0000000000580947 */ /* 0x000fea0003800000 */
[----:B-1----:R-:W1:Y:S01]  /*0740*/  S2UR UR6, SR_CgaCtaId ;  /* 0x00000000000679c3 */ /* 0x002e620000008800 */
        /* <DEDUP_REMOVED lines=12> */
[----:B-1----:R2:W1:Y:S01]  /*0810*/  SYNCS.EXCH.64 URZ, [UR6+0x50], UR8 ;  /* 0x0000500806ff75b2 */ /* 0x0024620008000100 */
[----:B------:R2:W1:Y:S01]  /*0820*/  SYNCS.EXCH.64 URZ, [UR6+0x70], UR4 ;  /* 0x0000700406ff75b2 */ /* 0x0004620008000100 */
[----:B------:R2:W1:Y:S01]  /*0830*/  SYNCS.EXCH.64 URZ, [UR6+0x58], UR8 ;  /* 0x0000580806ff75b2 */ /* 0x0004620008000100 */
[----:B------:R2:W1:Y:S01]  /*0840*/  SYNCS.EXCH.64 URZ, [UR6+0x78], UR4 ;  /* 0x0000780406ff75b2 */ /* 0x0004620008000100 */
[----:B------:R2:W1:Y:S01]  /*0850*/  SYNCS.EXCH.64 URZ, [UR6+0x60], UR8 ;  /* 0x0000600806ff75b2 */ /* 0x0004620008000100 */
[----:B------:R2:W1:Y:S01]  /*0860*/  SYNCS.EXCH.64 URZ, [UR6+0x80], UR4 ;  /* 0x0000800406ff75b2 */ /* 0x0004620008000100 */
[----:B------:R2:W1:Y:S01]  /*0870*/  SYNCS.EXCH.64 URZ, [UR6+0x68], UR8 ;  /* 0x0000680806ff75b2 */ /* 0x0004620008000100 */
[----:B------:R2:W1:Y:S02]  /*0880*/  SYNCS.EXCH.64 URZ, [UR6+0x88], UR4 ;  /* 0x0000880406ff75b2 */ /* 0x0004640008000100 */
[----:B--2---:R-:W-:Y:S01]  /*0890*/  NOP ;  /* 0x0000000000007918 */ /* 0x004fe20000000000 */
.L_x_10:
[----:B------:R-:W2:Y:S01]  /*08a0*/  SHFL.IDX PT, R2, R92, RZ, 0x1f ;  /* 0x00001fff5c027589 */ /* 0x000ea200000e0000 */
[----:B------:R-:W-:Y:S01]  /*08b0*/  NOP ;  /* 0x0000000000007918 */ /* 0x000fe20000000000 */
[----:B--2---:R-:W-:-:S13]  /*08c0*/  ISETP.NE.AND P0, PT, R2, 0x3, PT ;  /* 0x000000030200780c */ /* 0x004fda0003f05270 */
[----:B------:R-:W-:Y:S05]  /*08d0*/  @P0 BRA `(.L_x_11) ;  /* 0x0000000000300947 */ /* 0x000fea0003800000 */
[----:B-1----:R-:W1:Y:S01]  /*08e0*/  S2UR UR5, SR_CgaCtaId ;  /* 0x00000000000579c3 */ /* 0x002e620000008800 */
[----:B------:R-:W-:Y:S01]  /*08f0*/  UMOV UR6, 0x400 ;  /* 0x0000040000067882 */ /* 0x000fe20000000000 */
[----:B------:R-:W-:Y:S01]  /*0900*/  UMOV UR4, 0x20 ;  /* 0x0000002000047882 */ /* 0x000fe20000000000 */
[----:B------:R-:W-:Y:S01]  /*0910*/  ELECT P0, URZ, PT ;  /* 0x0000000000ff782f */ /* 0x000fe20003800000 */
[----:B-1----:R-:W-:Y:S02]  /*0920*/  ULEA UR5, UR5, UR6, 0x18 ;  /* 0x0000000605057291 */ /* 0x002fe4000f8ec0ff */
[----:B------:R-:W-:-:S04]  /*0930*/  UIADD3 UR6, UPT, UPT, -UR4, 0x100000, URZ ;  /* 0x0010000004067890 */ /* 0x000fc8000fffe1ff */
[----:B------:R-:W-:Y:S02]  /*0940*/  USHF.L.U32 UR7, UR6, 0xb, URZ ;  /* 0x0000000b06077899 */ /* 0x000fe400080006ff */
[----:B------:R-:W-:Y:S01]  /*0950*/  USHF.L.U32 UR6, UR6, 0x1, URZ ;  /* 0x0000000106067899 */ /* 0x000fe200080006ff */
[----:B------:R-:W1:Y:S11]  /*0960*/  FENCE.VIEW.ASYNC.S ;  /* 0x00000000000073c6 */ /* 0x000e760000000000 */
[----:B-1----:R2:W1:Y:S01]  /*0970*/  SYNCS.EXCH.64 URZ, [UR5+0x90], UR6 ;  /* 0x0000900605ff75b2 */ /* 0x0024620008000100 */
[----:B------:R2:W1:Y:S02]  /*0980*/  SYNCS.EXCH.64 URZ, [UR5+0x98], UR6 ;  /* 0x0000980605ff75b2 */ /* 0x0004640008000100 */
[----:B--2---:R-:W-:Y:S01]  /*0990*/  NOP ;  /* 0x0000000000007918 */ /* 0x004fe20000000000 */
.L_x_11:
[----:B------:R-:W2:Y:S01]  /*09a0*/  SHFL.IDX PT, R2, R92, RZ, 0x1f ;  /* 0x00001fff5c027589 */ /* 0x000ea200000e0000 */
[----:B------:R-:W-:Y:S01]  /*09b0*/  NOP ;  /* 0x0000000000007918 */ /* 0x000fe20000000000 */
[----:B--2---:R-:W-:-:S13]  /*09c0*/  ISETP.NE.AND P0, PT, R2, 0x4, PT ;  /* 0x000000040200780c */ /* 0x004fda0003f05270 */
[----:B------:R-:W-:Y:S05]  /*09d0*/  @P0 BRA `(.L_x_12) ;  /* 0x00000000004c0947 */ /* 0x000fea0003800000 */
[----:B-1----:R-:W1:Y:S01]  /*09e0*/  S2UR UR5, SR_CgaCtaId ;  /* 0x00000000000579c3 */ /* 0x002e620000008800 */
[----:B------:R-:W-:Y:S01]  /*09f0*/  UMOV UR7, 0x1e0 ;  /* 0x000001e000077882 */ /* 0x000fe20000000000 */
[----:B------:R-:W-:Y:S01]  /*0a00*/  UMOV UR6, 0x400 ;  /* 0x0000040000067882 */ /* 0x000fe20000000000 */
[----:B------:R-:W-:Y:S01]  /*0a10*/  USEL UR7, UR7, 0x1a0, UP5 ;  /* 0x000001a007077887 */ /* 0x000fe2000a800000 */
[----:B------:R-:W-:Y:S01]  /*0a20*/  UMOV UR4, 0x1 ;  /* 0x0000000100047882 */ /* 0x000fe20000000000 */
[----:B------:R-:W-:Y:S01]  /*0a30*/  ELECT P0, URZ, PT ;  /* 0x0000000000ff782f */ /* 0x000fe20003800000 */
[----:B------:R-:W-:-:S04]  /*0a40*/  UIADD3 UR8, UPT, UPT, -UR4, 0x100000, URZ ;  /* 0x0010000004087890 */ /* 0x000fc8000fffe1ff */
[----:B------:R-:W-:Y:S02]  /*0a50*/  USHF.L.U32 UR9, UR8, 0xb, URZ ;  /* 0x0000000b08097899 */ /* 0x000fe400080006ff */
[----:B------:R-:W-:Y:S02]  /*0a60*/  USHF.L.U32 UR8, UR8, 0x1, URZ ;  /* 0x0000000108087899 */ /* 0x000fe400080006ff */
[----:B-1----:R-:W-:Y:S02]  /*0a70*/  ULEA UR5, UR5, UR6, 0x18 ;  /* 0x0000000605057291 */ /* 0x002fe4000f8ec0ff */
[----:B------:R-:W-:-:S04]  /*0a80*/  UIADD3 UR6, UPT, UPT, -UR7, 0x100000, URZ ;  /* 0x0010000007067890 */ /* 0x000fc8000fffe1ff */
[----:B------:R-:W-:Y:S02]  /*0a90*/  USHF.L.U32 UR7, UR6, 0xb, URZ ;  /* 0x0000000b06077899 */ /* 0x000fe400080006ff */
[----:B------:R-:W-:Y:S01]  /*0aa0*/  USHF.L.U32 UR6, UR6, 0x1, URZ ;  /* 0x0000000106067899 */ /* 0x000fe200080006ff */
[----:B------:R-:W1:Y:S03]  /*0ab0*/  FENCE.VIEW.ASYNC.S ;  /* 0x00000000000073c6 */ /* 0x000e660000000000 */
[----:B-1----:R2:W1:Y:S08]  /*0ac0*/  SYNCS.EXCH.64 URZ, [UR5+0xa0], UR8 ;  /* 0x0000a00805ff75b2 */ /* 0x0024700008000100 */
[----:B------:R2:W1:Y:S01]  /*0ad0*/  SYNCS.EXCH.64 URZ, [UR5+0xb0], UR6 ;  /* 0x0000b00605ff75b2 */ /* 0x0004620008000100 */
[----:B------:R2:W1:Y:S01]  /*0ae0*/  SYNCS.EXCH.64 URZ, [UR5+0xa8], UR8 ;  /* 0x0000a80805ff75b2 */ /* 0x0004620008000100 */
[----:B------:R2:W1:Y:S02]  /*0af0*/  SYNCS.EXCH.64 URZ, [UR5+0xb8], UR6 ;  /* 0x0000b80605ff75b2 */ /* 0x0004640008000100 */
[----:B--2---:R-:W-:Y:S01]  /*0b00*/  NOP ;  /* 0x0000000000007918 */ /* 0x004fe20000000000 */
.L_x_12:
        /* <DEDUP_REMOVED lines=20> */
[----:B------:R2:W1:Y:S02]  /*0c50*/  SYNCS.EXCH.64 URZ, [UR6+0xd8], UR4 ;  /* 0x0000d80406ff75b2 */ /* 0x0004640008000100 */
[----:B--2---:R-:W-:Y:S01]  /*0c60*/  NOP ;  /* 0x0000000000007918 */ /* 0x004fe20000000000 */
.L_x_13:
[----:B------:R-:W2:Y:S01]  /*0c70*/  SHFL.IDX PT, R2, R92, RZ, 0x1f ;  /* 0x00001fff5c027589 */ /* 0x000ea200000e0000 */
[----:B------:R-:W1:Y:S01]  /*0c80*/  S2UR UR45, SR_CgaCtaId ;  /* 0x00000000002d79c3 */ /* 0x000e620000008800 */
[----:B------:R-:W-:Y:S01]  /*0c90*/  NOP ;  /* 0x0000000000007918 */ /* 0x000fe20000000000 */
[----:B--2---:R-:W-:-:S13]  /*0ca0*/  ISETP.NE.AND P0, PT, R2, 0x3, PT ;  /* 0x000000030200780c */ /* 0x004fda0003f05270 */
[----:B-1----:R-:W-:Y:S05]  /*0cb0*/  @P0 BRA `(.L_x_14) ;  /* 0x0000000000340947 */ /* 0x002fea0003800000 */
[----:B------:R-:W-:Y:S01]  /*0cc0*/  UMOV UR5, 0x400 ;  /* 0x0000040000057882 */ /* 0x000fe20000000000 */
[----:B------:R-:W-:Y:S01]  /*0cd0*/  UMOV UR4, 0x20 ;  /* 0x0000002000047882 */ /* 0x000fe20000000000 */
[----:B------:R-:W-:Y:S02]  /*0ce0*/  ULEA UR5, UR45, UR5, 0x18 ;  /* 0x000000052d057291 */ /* 0x000fe4000f8ec0ff */
[----:B------:R-:W-:-:S04]  /*0cf0*/  UIADD3 UR6, UPT, UPT, -UR4, 0x100000, URZ ;  /* 0x0010000004067890 */ /* 0x000fc8000fffe1ff */
[----:B------:R-:W-:Y:S02]  /*0d00*/  USHF.L.U32 UR7, UR6, 0xb, URZ ;  /* 0x0000000b06077899 */ /* 0x000fe400080006ff */
[----:B------:R-:W-:Y:S01]  /*0d10*/  USHF.L.U32 UR6, UR6, 0x1, URZ ;  /* 0x0000000106067899 */ /* 0x000fe200080006ff */
[----:B------:R-:W-:Y:S01]  /*0d20*/  ELECT P0, URZ, PT ;  /* 0x0000000000ff782f */ /* 0x000fe20003800000 */
[----:B------:R-:W1:Y:S10]  /*0d30*/  FENCE.VIEW.ASYNC.S ;  /* 0x00000000000073c6 */ /* 0x000e740000000000 */
[----:B-1----:R1:W2:Y:S01]  /*0d40*/  SYNCS.EXCH.64 URZ, [UR5+0xe0], UR6 ;  /* 0x0000e00605ff75b2 */ /* 0x0022a20008000100 */
[----:B------:R1:W1:Y:S01]  /*0d50*/  SYNCS.EXCH.64 URZ, [UR5+0xf0], UR6 ;  /* 0x0000f00605ff75b2 */ /* 0x0002620008000100 */
[----:B------:R1:W1:Y:S01]  /*0d60*/  SYNCS.EXCH.64 URZ, [UR5+0xe8], UR6 ;  /* 0x0000e80605ff75b2 */ /* 0x0002620008000100 */
[----:B------:R1:W1:Y:S01]  /*0d70*/  SYNCS.EXCH.64 URZ, [UR5+0xf8], UR6 ;  /* 0x0000f80605ff75b2 */ /* 0x0002620008000100 */
[----:B------:R-:W-:Y:S01]  /*0d80*/  NOP ;  /* 0x0000000000007918 */ /* 0x000fe20000000000 */
.L_x_14:
[----:B------:R-:W3:Y:S01]  /*0d90*/  LDCU UR4, c[0x0][0x36c] ;  /* 0x00006d80ff0477ac */ /* 0x000ee20008000800 */
[----:B------:R-:W-:Y:S01]  /*0da0*/  ISETP.NE.OR P5, PT, R0, 0x2, !P5 ;  /* 0x000000020000780c */ /* 0x000fe20006fa5670 */
[----:B------:R-:W-:Y:S01]  /*0db0*/  NOP ;  /* 0x0000000000007918 */ /* 0x000fe20000000000 */
[----:B------:R-:W-:Y:S01]  /*0dc0*/  LOP3.LUT R2, R101, 0x1f, RZ, 0xc0, !PT ;  /* 0x0000001f65027812 */ /* 0x000fe200078ec0ff */
[----:B------:R-:W-:Y:S02]  /*0dd0*/  UISETP.NE.AND UP4, UPT, UR10, URZ, UPT ;  /* 0x000000ff0a00728c */ /* 0x000fe4000bf85270 */
[----:B---3--:R-:W-:-:S09]  /*0de0*/  UISETP.EQ.U32.AND UP2, UPT, UR4, 0x1, UPT ;  /* 0x000000010400788c */ /* 0x008fd2000bf42070 */
[----:B------:R-:W-:Y:S05]  /*0df0*/  BRA.U !UP2, `(.L_x_15) ;  /* 0x000000010a087547 */ /* 0x000fea000b800000 */
[----:B-12-4-:R-:W-:Y:S01]  /*0e00*/  UCGABAR_ARV ;  /* 0x00000000000079c7 */ /* 0x016fe20008000000 */
[----:B------:R-:W-:Y:S05]  /*0e10*/  BRA `(.L_x_16) ;  /* 0x0000000000047947 */ /* 0x000fea0003800000 */
.L_x_15:
[----:B-12-4-:R-:W-:Y:S01]  /*0e20*/  NOP ;  /* 0x0000000000007918 */ /* 0x016fe20000000000 */
.L_x_16:
[----:B------:R-:W1:Y:S01]  /*0e30*/  S2UR UR11, SR_CTAID.Y ;  /* 0x00000000000b79c3 */ /* 0x000e620000002600 */
[----:B------:R-:W-:-:S05]  /*0e40*/  CS2R.32 R87, SR_CgaSize ;  /* 0x0000000000577805 */ /* 0x000fca0000008a00 */
[----:B------:R-:W-:-:S05]  /*0e50*/  IMAD R87, R87, -0xa0, RZ ;  /* 0xffffff6057577824 */ /* 0x000fca00078e02ff */
[----:B------:R-:W-:-:S14]  /*0e60*/  R2UR UR4, R87 ;  /* 0x00000000570472ca */ /* 0x000fdc00000e0000 */
[----:B------:R-:W2:Y:S01]  /*0e70*/  LDCU UR4, c[0x0][UR4+0x2b4] ;  /* 0x00005680040477ac */ /* 0x000ea20008000800 */
[----:B------:R-:W-:-:S05]  /*0e80*/  CS2R.32 R87, SR_CgaSize ;  /* 0x0000000000577805 */ /* 0x000fca0000008a00 */
[----:B------:R-:W-:-:S05]  /*0e90*/  IMAD R87, R87, -0xa0, RZ ;  /* 0xffffff6057577824 */ /* 0x000fca00078e02ff */
[----:B------:R-:W-:-:S14]  /*0ea0*/  R2UR UR5, R87 ;  /* 0x00000000570572ca */ /* 0x000fdc00000e0000 */
[----:B------:R-:W3:Y:S01]  /*0eb0*/  LDCU UR5, c[0x0][UR5+0x2b0] ;  /* 0x00005600050577ac */ /* 0x000ee20008000800 */
[----:B------:R-:W4:Y:S01]  /*0ec0*/  S2UR UR27, SR_CTAID.X ;  /* 0x00000000001b79c3 */ /* 0x000f220000002500 */
[----:B------:R-:W2:Y:S01]  /*0ed0*/  LDCU UR16, c[0x0][0xf24] ;  /* 0x0001e480ff1077ac */ /* 0x000ea20008000800 */
[----:B------:R-:W-:Y:S01]  /*0ee0*/  USHF.L.U32 UR19, UR45, 0xd, URZ ;  /* 0x0000000d2d137899 */ /* 0x000fe200080006ff */
[----:B------:R-:W2:Y:S01]  /*0ef0*/  LDCU UR12, c[0x0][0xf30] ;  /* 0x0001e600ff0c77ac */ /* 0x000ea20008000800 */
[----:B------:R-:W-:-:S05]  /*0f00*/  CS2R.32 R0, SR_CgaSize ;  /* 0x0000000000007805 */ /* 0x000fca0000008a00 */
[----:B------:R-:W-:-:S06]  /*0f10*/  IMAD R0, R0, -0xa0, RZ ;  /* 0xffffff6000007824 */ /* 0x000fcc00078e02ff */
[----:B------:R-:W3:Y:S01]  /*0f20*/  LDC R0, c[0x0][R0+0x2a4] ;  /* 0x0000a90000007b82 */ /* 0x000ee20000000800 */
[----:B------:R-:W-:Y:S02]  /*0f30*/  USHF.L.U32 UR13, UR45, 0x8, URZ ;  /* 0x000000082d0d7899 */ /* 0x000fe400080006ff */
[----:B------:R-:W-:Y:S01]  /*0f40*/  USHF.L.U32 UR26, UR45, 0x7, URZ ;  /* 0x000000072d1a7899 */ /* 0x000fe200080006ff */
[----:B-1----:R-:W-:Y:S02]  /*0f50*/  I2FP.F32.U32 R86, UR11 ;  /* 0x0000000b00567c45 */ /* 0x002fe40008201000 */
[----:B------:R-:W-:-:S05]  /*0f60*/  CS2R.32 R3, SR_CgaSize ;  /* 0x0000000000037805 */ /* 0x000fca0000008a00 */
[----:B------:R-:W-:-:S06]  /*0f70*/  IMAD R3, R3, -0xa0, RZ ;  /* 0xffffff6003037824 */ /* 0x000fcc00078e02ff */
[----:B------:R-:W1:Y:S01]  /*0f80*/  LDC R3, c[0x0][R3+0x2a0] ;  /* 0x0000a80003037b82 */ /* 0x000e620000000800 */
[----:B--2---:R-:W-:Y:S01]  /*0f90*/  UISETP.GE.AND UP0, UPT, UR16, 0x1, UPT ;  /* 0x000000011000788c */ /* 0x004fe2000bf06270 */
[----:B------:R-:W-:Y:S01]  /*0fa0*/  FMUL R86, R86, UR4 ;  /* 0x0000000456567c20 */ /* 0x000fe20008400000 */
[----:B----4-:R-:W-:-:S05]  /*0fb0*/  I2FP.F32.U32 R87, UR27 ;  /* 0x0000001b00577c45 */ /* 0x010fca0008201000 */
[----:B------:R-:W2:Y:S01]  /*0fc0*/  LDC R40, c[0x0][0xf24] ;  /* 0x0003c900ff287b82 */ /* 0x000ea20000000800 */
[----:B------:R-:W4:Y:S01]  /*0fd0*/  F2I.U32.TRUNC.NTZ R86, R86 ;  /* 0x0000005600567305 */ /* 0x000f22000020f000 */
[----:B---3--:R-:W-:-:S06]  /*0fe0*/  FMUL R87, R87, UR5 ;  /* 0x0000000557577c20 */ /* 0x008fcc0008400000 */
[----:B------:R-:W3:Y:S01]  /*0ff0*/  S2UR UR44, SR_CTAID.Z ;  /* 0x00000000002c79c3 */ /* 0x000ee20000002700 */
[----:B------:R-:W3:Y:S01]  /*1000*/  F2I.U32.TRUNC.NTZ R87, R87 ;  /* 0x0000005700577305 */ /* 0x000ee2000020f000 */
[----:B----4-:R-:W-:-:S05]  /*1010*/  IADD3 R86, PT, PT, -R86, RZ, RZ ;  /* 0x000000ff56567210 */ /* 0x010fca0007ffe1ff */
[----:B------:R-:W-:Y:S01]  /*1020*/  IMAD R86, R0, R86, UR11 ;  /* 0x0000000b00567e24 */ /* 0x000fe2000f8e0256 */
[----:B------:R-:W-:Y:S02]  /*1030*/  PRMT R0, RZ, 0x7610, R0 ;  /* 0x00007610ff007816 */ /* 0x000fe40000000000 */
[----:B---3--:R-:W-:-:S05]  /*1040*/  IADD3 R87, PT, PT, -R87, RZ, RZ ;  /* 0x000000ff57577210 */ /* 0x008fca0007ffe1ff */
[----:B-1----:R-:W-:Y:S01]  /*1050*/  IMAD R87, R3, R87, UR27 ;  /* 0x0000001b03577e24 */ /* 0x002fe2000f8e0257 */
[----:B------:R-:W-:Y:S06]  /*1060*/  BRA.U UP4, `(.L_x_17) ;  /* 0x0000000104207547 */ /* 0x000fec000b800000 */
[C---:B------:R-:W-:Y:S02]  /*1070*/  ISETP.NE.AND P1, PT, R86.reuse, 0x1, PT ;  /* 0x000000015600780c */ /* 0x040fe40003f25270 */
[----:B------:R-:W-:Y:S02]  /*1080*/  ISETP.NE.AND P0, PT, R86, RZ, PT ;  /* 0x000000ff5600720c */ /* 0x000fe40003f05270 */
[C---:B------:R-:W-:Y:S02]  /*1090*/  ISETP.NE.AND P2, PT, R87.reuse, RZ, PT ;  /* 0x000000ff5700720c */ /* 0x040fe40003f45270 */
[----:B------:R-:W-:Y:S02]  /*10a0*/  SEL R0, RZ, 0x2, P1 ;  /* 0x00000002ff007807 */ /* 0x000fe40000800000 */
[----:B------:R-:W-:Y:S02]  /*10b0*/  ISETP.EQ.OR P0, PT, R87, RZ, !P0 ;  /* 0x000000ff5700720c */ /* 0x000fe40004702670 */
[----:B------:R-:W-:-:S02]  /*10c0*/  SEL R0, R0, 0x2, P2 ;  /* 0x0000000200007807 */ /* 0x000fc40001000000 */
[----:B------:R-:W-:-:S05]  /*10d0*/  SEL R3, RZ, 0x1, !P0 ;  /* 0x00000001ff037807 */ /* 0x000fca0004000000 */
[----:B------:R-:W-:Y:S02]  /*10e0*/  IMAD.IADD R0, R3, 0x1, R0 ;  /* 0x0000000103007824 */ /* 0x000fe400078e0200 */
.L_x_17:
[----:B------:R-:W-:Y:S05]  /*10f0*/  BRA.U !UP0, `(.L_x_18) ;  /* 0x0000000108b87547 */ /* 0x000fea000b800000 */
[----:B------:R-:W1:Y:S01]  /*1100*/  LDCU.128 UR4, c[0x0][0xf10] ;  /* 0x0001e200ff0477ac */ /* 0x000e620008000c00 */
[----:B------:R-:W3:Y:S01]  /*1110*/  LDCU UR18, c[0x0][0x370] ;  /* 0x00006e00ff1277ac */ /* 0x000ee20008000800 */
[----:B------:R-:W4:Y:S01]  /*1120*/  LDCU UR17, c[0x0][0x374] ;  /* 0x00006e80ff1177ac */ /* 0x000f220008000800 */
[----:B------:R-:W2:Y:S01]  /*1130*/  LDCU UR15, c[0x0][0xf0c] ;  /* 0x0001e180ff0f77ac */ /* 0x000ea20008000800 */
[----:B------:R-:W3:Y:S01]  /*1140*/  LDCU UR14, c[0x0][0xf20] ;  /* 0x0001e400ff0e77ac */ /* 0x000ee20008000800 */
[----:B------:R-:W3:Y:S01]  /*1150*/  LDCU.64 UR8, c[0x0][0xf28] ;  /* 0x0001e500ff0877ac */ /* 0x000ee20008000a00 */
[----:B-1----:R-:W-:Y:S02]  /*1160*/  UISETP.NE.AND UP1, UPT, UR6, 0x1, UPT ;  /* 0x000000010600788c */ /* 0x002fe4000bf25270 */
[----:B----4-:R-:W-:Y:S02]  /*1170*/  UIMAD.WIDE.U32 UR24, UR17, UR7, URZ ;  /* 0x00000007111872a5 */ /* 0x010fe4000f8e00ff */
[----:B------:R-:W-:-:S02]  /*1180*/  UISETP.NE.AND UP0, UPT, UR16, 0x1, UPT ;  /* 0x000000011000788c */ /* 0x000fc4000bf05270 */
[----:B--2---:R-:W-:Y:S02]  /*1190*/  UISETP.NE.AND UP3, UPT, UR15, 0x1, UPT ;  /* 0x000000010f00788c */ /* 0x004fe4000bf65270 */
[----:B------:R-:W-:Y:S02]  /*11a0*/  UIMAD.WIDE.U32 UR28, UR11, UR7, URZ ;  /* 0x000000070b1c72a5 */ /* 0x000fe4000f8e00ff */
[----:B---3--:R-:W-:Y:S01]  /*11b0*/  UIMAD.WIDE.U32 UR22, UR18, UR4, URZ ;  /* 0x00000004121672a5 */ /* 0x008fe2000f8e00ff */
[----:B------:R-:W-:Y:S01]  /*11c0*/  UMOV UR7, UR25 ;  /* 0x0000001900077c82 */ /* 0x000fe20008000000 */
[----:B------:R-:W-:Y:S02]  /*11d0*/  UIMAD.WIDE.U32 UR24, UR27, UR4, URZ ;  /* 0x000000041b1872a5 */ /* 0x000fe4000f8e00ff */
[----:B------:R-:W-:-:S03]  /*11e0*/  @UP1 USHF.R.U32.HI UR17, URZ, UR14, UR7 ;  /* 0x0000000eff111299 */ /* 0x000fc60008011607 */
[----:B------:R-:W-:Y:S02]  /*11f0*/  @UP3 USHF.R.U32.HI UR18, URZ, UR5, UR23 ;  /* 0x00000005ff123299 */ /* 0x000fe40008011617 */
[----:B------:R-:W-:Y:S02]  /*1200*/  UIMAD.WIDE.U32 UR22, UR17, UR8, URZ ;  /* 0x00000008111672a5 */ /* 0x000fe4000f8e00ff */
[----:B------:R-:W-:Y:S02]  /*1210*/  USHF.R.U32.HI UR29, URZ, UR14, UR29 ;  /* 0x0000000eff1d7299 */ /* 0x000fe4000801161d */
[----:B------:R-:W-:Y:S02]  /*1220*/  UIMAD.WIDE.U32 UR30, UR18, UR8, URZ ;  /* 0x00000008121e72a5 */ /* 0x000fe4000f8e00ff */
[----:B------:R-:W-:Y:S02]  /*1230*/  @UP0 USHF.R.U32.HI UR17, URZ, UR9, UR23 ;  /* 0x00000009ff110299 */ /* 0x000fe40008011617 */
[----:B------:R-:W-:-:S02]  /*1240*/  USHF.R.U32.HI UR25, URZ, UR5, UR25 ;  /* 0x00000005ff197299 */ /* 0x000fc40008011619 */
[----:B------:R-:W-:Y:S02]  /*1250*/  USEL UR29, UR11, UR29, !UP1 ;  /* 0x0000001d0b1d7287 */ /* 0x000fe4000c800000 */
[----:B------:R-:W-:Y:S02]  /*1260*/  @UP0 USHF.R.U32.HI UR18, URZ, UR9, UR31 ;  /* 0x00000009ff120299 */ /* 0x000fe4000801161f */
[----:B------:R-:W-:Y:S02]  /*1270*/  UIMAD UR17, UR17, UR16, URZ ;  /* 0x00000010111172a4 */ /* 0x000fe4000f8e02ff */
[----:B------:R-:W-:Y:S02]  /*1280*/  USEL UR25, UR27, UR25, !UP3 ;  /* 0x000000191b197287 */ /* 0x000fe4000d800000 */
[----:B------:R-:W-:Y:S02]  /*1290*/  UIMAD UR4, UR18, UR16, URZ ;  /* 0x00000010120472a4 */ /* 0x000fe4000f8e02ff */
[----:B------:R-:W-:-:S02]  /*12a0*/  UISETP.GE.AND UP1, UPT, UR29, UR17, UPT ;  /* 0x000000111d00728c */ /* 0x000fc4000bf26270 */
[----:B------:R-:W-:Y:S02]  /*12b0*/  UIMAD.WIDE.U32 UR22, UR29, UR8, URZ ;  /* 0x000000081d1672a5 */ /* 0x000fe4000f8e00ff */
[----:B------:R-:W-:Y:S02]  /*12c0*/  UISETP.GE.OR UP1, UPT, UR25, UR4, UP1 ;  /* 0x000000041900728c */ /* 0x000fe40008f26670 */
[----:B------:R-:W-:Y:S02]  /*12d0*/  USHF.R.U32.HI UR5, URZ, UR9, UR23 ;  /* 0x00000009ff057299 */ /* 0x000fe40008011617 */
[----:B------:R-:W-:Y:S02]  /*12e0*/  UIMAD.WIDE.U32 UR30, UR25, UR8, URZ ;  /* 0x00000008191e72a5 */ /* 0x000fe4000f8e00ff */
[----:B------:R-:W-:Y:S02]  /*12f0*/  USEL UR5, UR29, UR5, !UP0 ;  /* 0x000000051d057287 */ /* 0x000fe4000c000000 */
[----:B------:R-:W-:-:S02]  /*1300*/  UIADD3 UR4, UPT, UPT, -UR29, URZ, URZ ;  /* 0x000000ff1d047290 */ /* 0x000fc4000fffe1ff */
[----:B------:R-:W-:Y:S02]  /*1310*/  UIADD3 UR7, UPT, UPT, -UR5, URZ, URZ ;  /* 0x000000ff05077290 */ /* 0x000fe4000fffe1ff */
[----:B------:R-:W-:Y:S02]  /*1320*/  @!UP1 USHF.R.U32.HI UR9, URZ, UR9, UR31 ;  /* 0x00000009ff099299 */ /* 0x000fe4000801161f */
[----:B------:R-:W-:Y:S02]  /*1330*/  UIMAD UR7, UR16, UR7, UR29 ;  /* 0x00000007100772a4 */ /* 0x000fe4000f8e021d */
[----:B------:R-:W-:Y:S02]  /*1340*/  @!UP1 USEL UR9, UR25, UR9, !UP0 ;  /* 0x0000000919099287 */ /* 0x000fe4000c000000 */
[----:B------:R-:W-:Y:S02]  /*1350*/  UIADD3 UR8, UPT, UPT, -UR25, URZ, URZ ;  /* 0x000000ff19087290 */ /* 0x000fe4000fffe1ff */
[----:B------:R-:W-:-:S02]  /*1360*/  @!UP1 UIMAD UR7, UR7, UR18, UR9 ;  /* 0x00000012070792a4 */ /* 0x000fc4000f8e0209 */
[----:B------:R-:W-:Y:S02]  /*1370*/  @!UP1 UIADD3 UR5, UPT, UPT, UR5, -UR9, URZ ;  /* 0x8000000905059290 */ /* 0x000fe4000fffe0ff */
[----:B------:R-:W-:Y:S02]  /*1380*/  UIMAD UR4, UR6, UR4, UR11 ;  /* 0x00000004060472a4 */ /* 0x000fe4000f8e020b */
[----:B------:R-:W-:Y:S02]  /*1390*/  @!UP1 UIMAD UR29, UR5, UR16, UR25 ;  /* 0x00000010051d92a4 */ /* 0x000fe4000f8e0219 */
[----:B------:R-:W-:Y:S01]  /*13a0*/  UIMAD UR8, UR15, UR8, UR27 ;  /* 0x000000080f0872a4 */ /* 0x000fe2000f8e021b */
[----:B------:R-:W-:Y:S01]  /*13b0*/  @!UP1 UMOV UR25, UR7 ;  /* 0x0000000700199c82 */ /* 0x000fe20008000000 */
[----:B------:R-:W-:Y:S02]  /*13c0*/  UIMAD UR11, UR29, UR6, UR4 ;  /* 0x000000061d0b72a4 */ /* 0x000fe4000f8e0204 */
[----:B------:R-:W-:-:S12]  /*13d0*/  UIMAD UR27, UR25, UR15, UR8 ;  /* 0x0000000f191b72a4 */ /* 0x000fd8000f8e0208 */
.L_x_18:
[----:B------:R-:W-:Y:S02]  /*13e0*/  UISETP.NE.AND UP0, UPT, UR12, 0x1, UPT ;  /* 0x000000010c00788c */ /* 0x000fe4000bf05270 */
[----:B------:R-:W-:Y:S02]  /*13f0*/  UISETP.NE.AND UP3, UPT, UR10, 0x2, UPT ;  /* 0x000000020a00788c */ /* 0x000fe4000bf65270 */
[----:B------:R-:W-:Y:S02]  /*1400*/  ULOP3.LUT UR5, UR19, 0x2000, URZ, 0xc0, !UPT ;  /* 0x0000200013057892 */ /* 0x000fe4000f8ec0ff */
[----:B------:R-:W-:Y:S02]  /*1410*/  ULOP3.LUT UR4, UR13, 0x100, URZ, 0xc0, !UPT ;  /* 0x000001000d047892 */ /* 0x000fe4000f8ec0ff */
[----:B------:R-:W-:Y:S01]  /*1420*/  ULOP3.LUT UR26, UR26, 0x80, URZ, 0xc0, !UPT ;  /* 0x000000801a1a7892 */ /* 0x000fe2000f8ec0ff */
[----:B------:R-:W-:Y:S11]  /*1430*/  BRA.U UP0, `(.L_x_19) ;  /* 0x00000001003c7547 */ /* 0x000ff6000b800000 */
[----:B------:R-:W1:Y:S01]  /*1440*/  LDCU.128 UR12, c[0x0][0xf10] ;  /* 0x0001e200ff0c77ac */ /* 0x000e620008000c00 */
[----:B------:R-:W3:Y:S01]  /*1450*/  LDCU UR7, c[0x0][0xf0c] ;  /* 0x0001e180ff0777ac */ /* 0x000ee20008000800 */
[----:B------:R-:W4:Y:S01]  /*1460*/  LDCU UR6, c[0x0][0xf20] ;  /* 0x0001e400ff0677ac */ /* 0x000f220008000800 */
[----:B-1----:R-:W-:Y:S02]  /*1470*/  UIMAD.WIDE.U32 UR8, UR27, UR12, URZ ;  /* 0x0000000c1b0872a5 */ /* 0x002fe4000f8e00ff */
[----:B------:R-:W-:Y:S02]  /*1480*/  UIMAD.WIDE.U32 UR16, UR11, UR15, URZ ;  /* 0x0000000f0b1072a5 */ /* 0x000fe4000f8e00ff */
[----:B---3--:R-:W-:Y:S02]  /*1490*/  UISETP.NE.AND UP1, UPT, UR7, 0x1, UPT ;  /* 0x000000010700788c */ /* 0x008fe4000bf25270 */
[----:B------:R-:W-:Y:S02]  /*14a0*/  UISETP.NE.AND UP0, UPT, UR14, 0x1, UPT ;  /* 0x000000010e00788c */ /* 0x000fe4000bf05270 */
[----:B------:R-:W-:-:S02]  /*14b0*/  USHF.R.U32.HI UR9, URZ, UR13, UR9 ;  /* 0x0000000dff097299 */ /* 0x000fc40008011609 */
[----:B----4-:R-:W-:Y:S02]  /*14c0*/  USHF.R.U32.HI UR6, URZ, UR6, UR17 ;  /* 0x00000006ff067299 */ /* 0x010fe40008011611 */
[----:B------:R-:W-:Y:S02]  /*14d0*/  USEL UR9, UR27, UR9, !UP1 ;  /* 0x000000091b097287 */ /* 0x000fe4000c800000 */
[----:B------:R-:W-:-:S04]  /*14e0*/  USEL UR6, UR11, UR6, !UP0 ;  /* 0x000000060b067287 */ /* 0x000fc8000c000000 */
[----:B------:R-:W-:Y:S02]  /*14f0*/  UIADD3 UR8, UPT, UPT, UR9, -UR6, URZ ;  /* 0x8000000609087290 */ /* 0x000fe4000fffe0ff */
[----:B------:R-:W-:Y:S02]  /*1500*/  UIADD3 UR6, UPT, UPT, -UR9, UR6, URZ ;  /* 0x0000000609067290 */ /* 0x000fe4000fffe1ff */
[----:B------:R-:W-:Y:S02]  /*1510*/  UIMAD UR11, UR8, UR14, UR11 ;  /* 0x0000000e080b72a4 */ /* 0x000fe4000f8e020b */
[----:B------:R-:W-:-:S12]  /*1520*/  UIMAD UR27, UR6, UR7, UR27 ;  /* 0x00000007061b72a4 */ /* 0x000fd8000f8e021b */
.L_x_19:
[----:B------:R-:W-:Y:S05]  /*1530*/  BRA.U !UP2, `(.L_x_20) ;  /* 0x000000010a0c7547 */ /* 0x000fea000b800000 */
[----:B------:R-:W-:Y:S01]  /*1540*/  UCGABAR_WAIT ;  /* 0x0000000000007dc7 */ /* 0x000fe20008000000 */
[----:B------:R-:W-:Y:S01]  /*1550*/  CCTL.IVALL ;  /* 0x00000000ff00798f */ /* 0x000fe20002000000 */
[----:B------:R-:W-:Y:S05]  /*1560*/  BRA `(.L_x_21) ;  /* 0x0000000000047947 */ /* 0x000fea0003800000 */
.L_x_20:
[----:B------:R-:W-:Y:S06]  /*1570*/  BAR.SYNC.DEFER_BLOCKING 0x0 ;  /* 0x0000000000007b1d */ /* 0x000fec0000010000 */
.L_x_21:
[----:B------:R-:W-:Y:S05]  /*1580*/  BRA.U UP3, `(.L_x_22) ;  /* 0x0000001503607547 */ /* 0x000fea000b800000 */
[----:B------:R-:W1:Y:S01]  /*1590*/  LDCU UR30, c[0x0][0x38c] ;  /* 0x00007180ff1e77ac */ /* 0x000e620008000800 */
[----:B------:R-:W3:Y:S01]  /*15a0*/  LDC R8, c[0x0][0x370] ;  /* 0x0000dc00ff087b82 */ /* 0x000ee20000000800 */
[----:B------:R-:W-:Y:S01]  /*15b0*/  PLOP3.LUT P1, PT, PT, PT, UP5, 0x80, 0x8 ;  /* 0x000000000008781c */ /* 0x000fe20003f2f058 */
[----:B------:R-:W-:Y:S01]  /*15c0*/  IMAD.MOV.U32 R15, RZ, RZ, 0x1 ;  /* 0x00000001ff0f7424 */ /* 0x000fe200078e00ff */
[----:B------:R-:W-:Y:S01]  /*15d0*/  USHF.L.U32 UR22, UR45, 0x6, URZ ;  /* 0x000000062d167899 */ /* 0x000fe200080006ff */
[----:B------:R-:W-:Y:S01]  /*15e0*/  ISETP.EQ.OR P4, PT, R2, RZ, P5 ;  /* 0x000000ff0200720c */ /* 0x000fe20002f82670 */
[----:B------:R-:W-:Y:S01]  /*15f0*/  UISETP.NE.AND UP1, UPT, UR10, URZ, UPT ;  /* 0x000000ff0a00728c */ /* 0x000fe2000bf25270 */
[----:B------:R-:W-:Y:S01]  /*1600*/  PLOP3.LUT P1, PT, P1, PT, PT, 0x8, 0x80 ;  /* 0x000000000080781c */ /* 0x000fe20000f2e170 */
[----:B------:R-:W-:Y:S01]  /*1610*/  IMAD.MOV.U32 R14, RZ, RZ, RZ ;  /* 0x000000ffff0e7224 */ /* 0x000fe200078e00ff */
[----:B------:R-:W4:Y:S01]  /*1620*/  LDC R0, c[0x0][0x374] ;  /* 0x0000dd00ff007b82 */ /* 0x000f220000000800 */
[----:B------:R-:W-:Y:S01]  /*1630*/  CS2R R12, SRZ ;  /* 0x00000000000c7805 */ /* 0x000fe2000001ff00 */
[----:B------:R-:W-:Y:S01]  /*1640*/  IMAD.MOV.U32 R11, RZ, RZ, 0x1 ;  /* 0x00000001ff0b7424 */ /* 0x000fe200078e00ff */
[----:B------:R-:W2:Y:S01]  /*1650*/  LDCU.64 UR38, c[0x0][0x348] ;  /* 0x00006900ff2677ac */ /* 0x000ea20008000a00 */
[----:B------:R-:W-:-:S02]  /*1660*/  ULOP3.LUT UR22, UR22, 0x40, URZ, 0xe2, !UPT ;  /* 0x0000004016167892 */ /* 0x000fc4000f8ee2ff */
[----:B-1----:R-:W-:Y:S02]  /*1670*/  UIADD3 UR6, UPT, UPT, UR30, 0x7f, URZ ;  /* 0x0000007f1e067890 */ /* 0x002fe4000fffe0ff */
[----:B------:R-:W-:Y:S02]  /*1680*/  USEL UR14, UR21, 0x2, UP1 ;  /* 0x00000002150e7887 */ /* 0x000fe40008800000 */
[----:B------:R-:W-:Y:S01]  /*1690*/  USHF.R.S32.HI UR37, URZ, 0x1f, UR6 ;  /* 0x0000001fff257899 */ /* 0x000fe20008011406 */
[----:B------:R-:W-:-:S03]  /*16a0*/  UMOV UR15, URZ ;  /* 0x000000ff000f7c82 */ /* 0x000fc60008000000 */
[----:B------:R-:W-:Y:S02]  /*16b0*/  ULEA.HI UR37, UR37, UR6, URZ, 0x7 ;  /* 0x0000000625257291 */ /* 0x000fe4000f8f38ff */
[----:B------:R-:W-:Y:S02]  /*16c0*/  UIADD3 UR6, UPT, UPT, UR30, -0x1, URZ ;  /* 0xffffffff1e067890 */ /* 0x000fe4000fffe0ff */
[----:B------:R-:W-:Y:S02]  /*16d0*/  USHF.R.S32.HI UR37, URZ, 0x7, UR37 ;  /* 0x00000007ff257899 */ /* 0x000fe40008011425 */
[----:B------:R-:W-:Y:S02]  /*16e0*/  UISETP.GE.U32.AND UP2, UPT, UR6, -0xff, UPT ;  /* 0xffffff010600788c */ /* 0x000fe4000bf46070 */
[----:B------:R-:W-:Y:S02]  /*16f0*/  UISETP.LT.U32.AND UP0, UPT, UR37, 0x5, UPT ;  /* 0x000000052500788c */ /* 0x000fe4000bf01070 */
[----:B------:R-:W-:-:S02]  /*1700*/  UIADD3 UR30, UPT, UPT, UR30, 0xfe, URZ ;  /* 0x000000fe1e1e7890 */ /* 0x000fc4000fffe0ff */
[----:B------:R-:W-:-:S04]  /*1710*/  USEL UR31, UR37, 0x5, UP0 ;  /* 0x00000005251f7887 */ /* 0x000fc80008000000 */
[----:B------:R-:W-:Y:S02]  /*1720*/  UIADD3 UR7, UPT, UPT, UR31, -0x1, URZ ;  /* 0xffffffff1f077890 */ /* 0x000fe4000fffe0ff */
[----:B------:R-:W-:Y:S02]  /*1730*/  @UP2 UIADD3 UR7, UPT, UPT, UR31, URZ, URZ ;  /* 0x000000ff1f072290 */ /* 0x000fe4000fffe0ff */
[----:B------:R-:W-:Y:S02]  /*1740*/  UIADD3 UR23, UPT, UPT, UR37, -UR31, URZ ;  /* 0x8000001f25177290 */ /* 0x000fe4000fffe0ff */
[----:B--2---:R-:W-:-:S12]  /*1750*/  UIADD3 UR7, UPT, UPT, UR7, 0x1, URZ ;  /* 0x0000000107077890 */ /* 0x004fd8000fffe0ff */
.L_x_46:
[----:B------:R-:W-:Y:S01]  /*1760*/  UISETP.NE.AND UP0, UPT, UR45, URZ, UPT ;  /* 0x000000ff2d00728c */ /* 0x000fe2000bf05270 */
[----:B------:R-:W1:Y:S08]  /*1770*/  S2UR UR45, SR_CgaCtaId ;  /* 0x00000000002d79c3 */ /* 0x000e700000008800 */
[----:B------:R-:W-:Y:S05]  /*1780*/  BRA.U UP0, `(.L_x_23) ;  /* 0x0000000100347547 */ /* 0x000fea000b800000 */
[----:B------:R-:W2:Y:S01]  /*1790*/  S2R R2, SR_CgaCtaId ;  /* 0x0000000000027919 */ /* 0x000ea20000008800 */
[----:B------:R-:W-:-:S04]  /*17a0*/  MOV R3, 0x400 ;  /* 0x0000040000037802 */ /* 0x000fc80000000f00 */
[----:B--2---:R-:W-:Y:S02]  /*17b0*/  LEA R2, R2, R3, 0x18 ;  /* 0x0000000302027211 */ /* 0x004fe400078ec0ff */
[----:B------:R-:W-:-:S03]  /*17c0*/  SHF.L.U32 R3, R11, 0x1f, RZ ;  /* 0x0000001f0b037819 */ /* 0x000fc600000006ff */
[----:B------:R-:W-:-:S04]  /*17d0*/  IMAD R2, R12, 0x8, R2 ;  /* 0x000000080c027824 */ /* 0x000fc800078e0202 */
[----:B------:R-:W2:Y:S02]  /*17e0*/  SYNCS.PHASECHK.TRANS64.TRYWAIT P0, [R2+URZ+0xf0], R3 ;  /* 0x0000f003020075a7 */ /* 0x000ea400080011ff */
[----:B--2---:R-:W-:Y:S05]  /*17f0*/  @!P0 BRA `(.L_x_24) ;  /* 0x0000007c00108947 */ /* 0x004fea0003800000 */
.L_x_141:
[----:B------:R-:W-:Y:S01]  /*1800*/  VIADD R12, R12, 0x1 ;  /* 0x000000010c0c7836 */ /* 0x000fe20000000000 */
[----:B------:R2:W-:Y:S04]  /*1810*/  SYNCS.ARRIVE.TRANS64.A1T0 RZ, [R2+URZ+0xe0], RZ ;  /* 0x0000e0ff02ff79a7 */ /* 0x0005e800081000ff */
[----:B------:R-:W-:-:S04]  /*1820*/  ISETP.NE.AND P0, PT, R12, 0x2, PT ;  /* 0x000000020c00780c */ /* 0x000fc80003f05270 */
[----:B------:R-:W-:Y:S02]  /*1830*/  SEL R12, R12, RZ, P0 ;  /* 0x000000ff0c0c7207 */ /* 0x000fe40000000000 */
[----:B--2---:R-:W-:-:S04]  /*1840*/  SEL R2, RZ, 0x1, P0 ;  /* 0x00000001ff027807 */ /* 0x004fc80000000000 */
[----:B------:R-:W-:-:S07]  /*1850*/  LOP3.LUT R11, R11, R2, RZ, 0x3c, !PT ;  /* 0x000000020b0b7212 */ /* 0x000fce00078e3cff */
.L_x_23:
[----:B------:R-:W-:Y:S01]  /*1860*/  UMOV UR6, 0x400 ;  /* 0x0000040000067882 */ /* 0x000fe20000000000 */
[----:B------:R-:W-:Y:S01]  /*1870*/  SHF.L.U32 R2, R15, 0x1f, RZ ;  /* 0x0000001f0f027819 */ /* 0x000fe200000006ff */
[----:B-1----:R-:W-:Y:S02]  /*1880*/  ULEA UR6, UR45, UR6, 0x18 ;  /* 0x000000062d067291 */ /* 0x002fe4000f8ec0ff */
[----:B------:R-:W-:Y:S02]  /*1890*/  UISETP.GE.U32.AND UP0, UPT, UR30, 0xff, UPT ;  /* 0x000000ff1e00788c */ /* 0x000fe4000bf06070 */
[----:B------:R-:W-:Y:S02]  /*18a0*/  ULEA UR8, UR15, UR6, 0x3 ;  /* 0x000000060f087291 */ /* 0x000fe4000f8e18ff */
[----:B------:R-:W-:Y:S02]  /*18b0*/  USHF.L.U32 UR35, UR11, 0x7, URZ ;  /* 0x000000070b237899 */ /* 0x000fe400080006ff */
[----:B------:R-:W-:Y:S01]  /*18c0*/  ULEA UR43, UR27, UR22, 0x7 ;  /* 0x000000161b2b7291 */ /* 0x000fe2000f8e38ff */
[----:B------:R-:W-:-:S04]  /*18d0*/  UMOV UR20, URZ ;  /* 0x000000ff00147c82 */ /* 0x000fc80008000000 */
[----:B------:R1:W2:Y:S01]  /*18e0*/  SYNCS.PHASECHK.TRANS64.TRYWAIT P2, [UR8+0x28], R2 ;  /* 0x00002802ff0075a7 */ /* 0x0002a20008041108 */
[----:B------:R-:W-:Y:S06]  /*18f0*/  BRA.U !UP0, `(.L_x_25) ;  /* 0x0000000508107547 */ /* 0x000fec000b800000 */
[----:B------:R-:W-:Y:S01]  /*1900*/  UMOV UR16, UR15 ;  /* 0x0000000f00107c82 */ /* 0x000fe20008000000 */
[----:B------:R-:W-:-:S05]  /*1910*/  UMOV UR28, URZ ;  /* 0x000000ff001c7c82 */ /* 0x000fca0008000000 */
.L_x_33:
[----:B------:R-:W-:Y:S01]  /*1920*/  ULEA UR41, UR16, UR6, 0x3 ;  /* 0x0000000610297291 */ /* 0x000fe2000f8e18ff */
[----:B--2---:R-:W-:Y:S01]  /*1930*/  @!P5 MOV R3, 0x8400 ;  /* 0x000084000003d802 */ /* 0x004fe20000000f00 */
[----:B--2---:R-:W-:Y:S10]  /*1940*/  @P2 BRA `(.L_x_26) ;  /* 0x00000000000c2947 */ /* 0x004ff40003800000 */
[----:B------:R-:W-:-:S04]  /*1950*/  SHF.L.U32 R4, R15, 0x1f, RZ ;  /* 0x0000001f0f047819 */ /* 0x000fc800000006ff */
[----:B------:R-:W2:Y:S02]  /*1960*/  SYNCS.PHASECHK.TRANS64.TRYWAIT P0, [UR41+0x28], R4 ;  /* 0x00002804ff0075a7 */ /* 0x000ea40008001129 */
[----:B--2---:R-:W-:Y:S05]  /*1970*/  @!P0 BRA `(.L_x_27) ;  /* 0x0000007800c48947 */ /* 0x004fea0003800000 */
.L_x_26:
[----:B------:R2:W-:Y:S01]  /*1980*/  @!P5 SYNCS.ARRIVE.TRANS64 RZ, [UR41], R3 ;  /* 0x00000003ffffd9a7 */ /* 0x0005e20008000029 */
[----:B------:R-:W-:-:S04]  /*1990*/  ULOP3.LUT UR8, UR14, 0x2, URZ, 0xfc, !UPT ;  /* 0x000000020e087892 */ /* 0x000fc8000f8efcff */
[----:B------:R-:W-:-:S09]  /*19a0*/  UISETP.NE.AND UP0, UPT, UR8, 0x2, UPT ;  /* 0x000000020800788c */ /* 0x000fd2000bf05270 */
[----:B------:R-:W-:Y:S05]  /*19b0*/  BRA.U UP0, `(.L_x_28) ;  /* 0x0000000100047547 */ /* 0x000fea000b800000 */
[----:B------:R-:W-:Y:S05]  /*19c0*/  BPT.TRAP 0x1 ;  /* 0x000000040000795c */ /* 0x000fea0000300000 */
.L_x_28:
[----:B------:R-:W-:Y:S04]  /*19d0*/  BSSY.RECONVERGENT B0, `(.L_x_29) ;  /* 0x0000003000007945 */ /* 0x000fe80003800200 */
[----:B------:R-:W-:Y:S05]  /*19e0*/  @P4 BRA `(.L_x_30) ;  /* 0x0000000000044947 */ /* 0x000fea0003800000 */
[----:B------:R-:W-:Y:S05]  /*19f0*/  BPT.TRAP 0x1 ;  /* 0x000000040000795c */ /* 0x000fea0000300000 */
.L_x_30:
[----:B------:R-:W-:Y:S05]  /*1a00*/  BSYNC.RECONVERGENT B0 ;  /* 0x0000000000007941 */ /* 0x000fea0003800200 */
.L_x_29:
[----:B------:R-:W-:Y:S01]  /*1a10*/  UIADD3 UR15, UPT, UPT, UR16, 0x1, URZ ;  /* 0x00000001100f7890 */ /* 0x000fe2000fffe0ff */
[----:B------:R-:W-:Y:S01]  /*1a20*/  BSSY.RECONVERGENT B0, `(.L_x_31) ;  /* 0x000002c000007945 */ /* 0x000fe20003800200 */
[----:B------:R-:W-:Y:S02]  /*1a30*/  ELECT P0, URZ, PT ;  /* 0x0000000000ff782f */ /* 0x000fe40003800000 */
[----:B------:R-:W-:-:S04]  /*1a40*/  UISETP.NE.AND UP0, UPT, UR15, 0x5, UPT ;  /* 0x000000050f00788c */ /* 0x000fc8000bf05270 */
[----:B------:R-:W-:Y:S02]  /*1a50*/  USEL UR9, URZ, 0x1, UP0 ;  /* 0x00000001ff097887 */ /* 0x000fe40008000000 */
[----:B------:R-:W-:-:S04]  /*1a60*/  USEL UR15, UR15, URZ, UP0 ;  /* 0x000000ff0f0f7287 */ /* 0x000fc80008000000 */
[----:B------:R-:W-:Y:S01]  /*1a70*/  ULEA UR8, UR15, UR6, 0x3 ;  /* 0x000000060f087291 */ /* 0x000fe2000f8e18ff */
[----:B------:R-:W-:-:S04]  /*1a80*/  LOP3.LUT R15, R15, UR9, RZ, 0x3c, !PT ;  /* 0x000000090f0f7c12 */ /* 0x000fc8000f8e3cff */
[----:B-1----:R-:W-:-:S04]  /*1a90*/  SHF.L.U32 R2, R15, 0x1f, RZ ;  /* 0x0000001f0f027819 */ /* 0x002fc800000006ff */
[----:B------:R1:W1:Y:S01]  /*1aa0*/  SYNCS.PHASECHK.TRANS64.TRYWAIT P2, [UR8+0x28], R2 ;  /* 0x00002802ff0075a7 */ /* 0x0002620008041108 */
[----:B------:R-:W-:Y:S05]  /*1ab0*/  @!P0 BRA `(.L_x_32) ;  /* 0x0000000000888947 */ /* 0x000fea0003800000 */
[----:B------:R-:W-:Y:S02]  /*1ac0*/  USHF.L.U32 UR32, UR16, 0xe, URZ ;  /* 0x0000000e10207899 */ /* 0x000fe400080006ff */
[----:B------:R-:W-:Y:S02]  /*1ad0*/  USHF.L.U32 UR8, UR16, 0x9, URZ ;  /* 0x0000000910087899 */ /* 0x000fe400080006ff */
[----:B------:R-:W-:Y:S02]  /*1ae0*/  UIADD3 UR50, UP3, UPT, UR38, 0x80, URZ ;  /* 0x0000008026327890 */ /* 0x000fe4000ff7e0ff */
[----:B------:R-:W-:Y:S02]  /*1af0*/  ULOP3.LUT UR40, UR5, UR32, URZ, 0xfc, !UPT ;  /* 0x0000002005287292 */ /* 0x000fe4000f8efcff */
[----:B------:R-:W-:Y:S02]  /*1b00*/  UIADD3 UR48, UP2, UPT, UR38, 0x180, URZ ;  /* 0x0000018026307890 */ /* 0x000fe4000ff5e0ff */
[----:B------:R-:W-:-:S02]  /*1b10*/  UIADD3 UR46, UP1, UPT, UR38, 0x280, URZ ;  /* 0x00000280262e7890 */ /* 0x000fc4000ff3e0ff */
[----:B------:R-:W-:Y:S02]  /*1b20*/  ULOP3.LUT UR24, UR4, UR8, URZ, 0xfc, !UPT ;  /* 0x0000000804187292 */ /* 0x000fe4000f8efcff */
[----:B------:R-:W-:Y:S02]  /*1b30*/  UIADD3 UR20, UP0, UPT, UR38, 0x380, URZ ;  /* 0x0000038026147890 */ /* 0x000fe4000ff1e0ff */
[----:B------:R-:W-:Y:S02]  /*1b40*/  USHF.L.U32 UR42, UR28, 0x7, URZ ;  /* 0x000000071c2a7899 */ /* 0x000fe400080006ff */
[----:B------:R-:W-:Y:S02]  /*1b50*/  UIADD3.X UR51, UPT, UPT, URZ, UR39, URZ, UP3, !UPT ;  /* 0x00000027ff337290 */ /* 0x000fe40009ffe4ff */
[----:B------:R-:W-:Y:S02]  /*1b60*/  UIADD3 UR40, UPT, UPT, UR6, 0x8400, UR40 ;  /* 0x0000840006287890 */ /* 0x000fe4000fffe028 */
[----:B------:R-:W-:-:S02]  /*1b70*/  UIADD3.X UR49, UPT, UPT, URZ, UR39, URZ, UP2, !UPT ;  /* 0x00000027ff317290 */ /* 0x000fc400097fe4ff */
[----:B------:R-:W-:Y:S02]  /*1b80*/  UIADD3 UR32, UPT, UPT, UR6, 0x1c400, UR32 ;  /* 0x0001c40006207890 */ /* 0x000fe4000fffe020 */
[----:B------:R-:W-:Y:S02]  /*1b90*/  UIADD3.X UR47, UPT, UPT, URZ, UR39, URZ, UP1, !UPT ;  /* 0x00000027ff2f7290 */ /* 0x000fe40008ffe4ff */
[----:B------:R-:W-:Y:S02]  /*1ba0*/  UIADD3 UR24, UPT, UPT, UR6, 0x30400, UR24 ;  /* 0x0003040006187890 */ /* 0x000fe4000fffe018 */
[----:B------:R-:W-:Y:S02]  /*1bb0*/  UIADD3.X UR21, UPT, UPT, URZ, UR39, URZ, UP0, !UPT ;  /* 0x00000027ff157290 */ /* 0x000fe400087fe4ff */
[----:B------:R-:W-:Y:S01]  /*1bc0*/  UIADD3 UR8, UPT, UPT, UR6, 0x30e00, UR8 ;  /* 0x00030e0006087890 */ /* 0x000fe2000fffe008 */
[----:B------:R-:W-:Y:S01]  /*1bd0*/  UMOV UR17, 0x30000 ;  /* 0x0003000000117882 */ /* 0x000fe20000000000 */
[----:B------:R-:W-:Y:S01]  /*1be0*/  UMOV UR18, 0x0 ;  /* 0x0000000000127882 */ /* 0x000fe20000000000 */
[----:B------:R-:W-:Y:S01]  /*1bf0*/  UMOV UR19, 0x10000000 ;  /* 0x1000000000137882 */ /* 0x000fe20000000000 */
[----:B------:R-:W-:Y:S01]  /*1c00*/  UMOV UR33, UR41 ;  /* 0x0000002900217c82 */ /* 0x000fe20008000000 */
[----:B------:R-:W-:Y:S01]  /*1c10*/  UMOV UR36, UR44 ;  /* 0x0000002c00247c82 */ /* 0x000fe20008000000 */
[----:B------:R-:W-:Y:S01]  /*1c20*/  UMOV UR34, UR42 ;  /* 0x0000002a00227c82 */ /* 0x000fe20008000000 */
[----:B------:R-:W-:Y:S01]  /*1c30*/  UMOV UR25, UR41 ;  /* 0x0000002900197c82 */ /* 0x000fe20008000000 */
[----:B------:R-:W-:Y:S01]  /*1c40*/  UMOV UR29, UR44 ;  /* 0x0000002c001d7c82 */ /* 0x000fe20008000000 */
[----:B------:R1:W-:Y:S01]  /*1c50*/  UTMALDG.3D.MULTICAST [UR40], [UR50], UR17, desc[UR18] ;  /* 0x00001228320073b4 */ /* 0x0003e20008011811 */
[----:B------:R-:W-:Y:S01]  /*1c60*/  UMOV UR10, URZ ;  /* 0x000000ff000a7c82 */ /* 0x000fe20008000000 */
[----:B------:R-:W-:Y:S01]  /*1c70*/  UMOV UR9, UR41 ;  /* 0x0000002900097c82 */ /* 0x000fe20008000000 */
[----:B------:R-:W-:Y:S01]  /*1c80*/  UMOV UR12, UR28 ;  /* 0x0000001c000c7c82 */ /* 0x000fe20008000000 */
[----:B------:R-:W-:Y:S01]  /*1c90*/  UMOV UR13, UR44 ;  /* 0x0000002c000d7c82 */ /* 0x000fe20008000000 */
[----:B------:R1:W-:Y:S01]  /*1ca0*/  UTMALDG.3D [UR32], [UR48], desc[UR18] ;  /* 0x00001220300075b4 */ /* 0x0003e20008011000 */
[----:B------:R1:W-:Y:S01]  /*1cb0*/  UTMALDG.4D.MULTICAST [UR24], [UR46], UR17, desc[UR18] ;  /* 0x000012182e0073b4 */ /* 0x0003e20008019811 */
[----:B------:R1:W-:Y:S01]  /*1cc0*/  UTMALDG.4D [UR8], [UR20], desc[UR18] ;  /* 0x00001208140075b4 */ /* 0x0003e20008019000 */
[----:B------:R-:W-:Y:S01]  /*1cd0*/  NOP ;  /* 0x0000000000007918 */ /* 0x000fe20000000000 */
.L_x_32:
[----:B-1----:R-:W-:Y:S05]  /*1ce0*/  BSYNC.RECONVERGENT B0 ;  /* 0x0000000000007941 */ /* 0x002fea0003800200 */
.L_x_31:
[----:B------:R-:W-:Y:S01]  /*1cf0*/  UIADD3 UR28, UPT, UPT, UR28, 0x1, URZ ;  /* 0x000000011c1c7890 */ /* 0x000fe2000fffe0ff */
[----:B------:R-:W-:Y:S01]  /*1d00*/  UMOV UR16, UR15 ;  /* 0x0000000f00107c82 */ /* 0x000fe20008000000 */
[----:B------:R-:W-:Y:S02]  /*1d10*/  UMOV UR20, UR7 ;  /* 0x0000000700147c82 */ /* 0x000fe40008000000 */
[----:B------:R-:W-:-:S09]  /*1d20*/  UISETP.NE.AND UP0, UPT, UR28, UR7, UPT ;  /* 0x000000071c00728c */ /* 0x000fd2000bf05270 */
[----:B------:R-:W-:Y:S05]  /*1d30*/  BRA.U UP0, `(.L_x_33) ;  /* 0xfffffff900f87547 */ /* 0x000fea000b83ffff */
.L_x_25:
[----:B------:R-:W-:Y:S01]  /*1d40*/  ULEA UR8, UR15, UR6, 0x3 ;  /* 0x000000060f087291 */ /* 0x000fe2000f8e18ff */
[----:B-1----:R-:W-:Y:S01]  /*1d50*/  SHF.L.U32 R2, R15, 0x1f, RZ ;  /* 0x0000001f0f027819 */ /* 0x002fe200000006ff */
[----:B------:R-:W-:Y:S01]  /*1d60*/  @!P1 SYNCS.ARRIVE.TRANS64.A1T0 RZ, [UR6+0x98], RZ ;  /* 0x000098ffffff99a7 */ /* 0x000fe20008100006 */
[----:B------:R-:W-:-:S06]  /*1d70*/  UISETP.GT.AND UP0, UPT, UR37, UR31, UPT ;  /* 0x0000001f2500728c */ /* 0x000fcc000bf04270 */
[----:B------:R1:W1:Y:S03]  /*1d80*/  SYNCS.PHASECHK.TRANS64.TRYWAIT P1, [UR8+0x28], R2 ;  /* 0x00002802ff0075a7 */ /* 0x0002660008021108 */
[----:B------:R-:W-:Y:S05]  /*1d90*/  BRA.U !UP0, `(.L_x_34) ;  /* 0x0000000508147547 */ /* 0x000fea000b800000 */
[----:B------:R-:W-:Y:S01]  /*1da0*/  UIADD3 UR25, UPT, UPT, UR23, UR20, URZ ;  /* 0x0000001417197290 */ /* 0x000fe2000fffe0ff */
[----:B------:R-:W-:-:S11]  /*1db0*/  UMOV UR28, UR15 ;  /* 0x0000000f001c7c82 */ /* 0x000fd60008000000 */
.L_x_42:
[----:B------:R-:W-:Y:S01]  /*1dc0*/  ULEA UR41, UR28, UR6, 0x3 ;  /* 0x000000061c297291 */ /* 0x000fe2000f8e18ff */
[----:B--2---:R-:W-:Y:S01]  /*1dd0*/  @!P5 MOV R3, 0x8400 ;  /* 0x000084000003d802 */ /* 0x004fe20000000f00 */
[----:B-1----:R-:W-:Y:S10]  /*1de0*/  @P1 BRA `(.L_x_35) ;  /* 0x00000000000c1947 */ /* 0x002ff40003800000 */
[----:B------:R-:W-:-:S04]  /*1df0*/  SHF.L.U32 R4, R15, 0x1f, RZ ;  /* 0x0000001f0f047819 */ /* 0x000fc800000006ff */
[----:B------:R-:W1:Y:S02]  /*1e00*/  SYNCS.PHASECHK.TRANS64.TRYWAIT P0, [UR41+0x28], R4 ;  /* 0x00002804ff0075a7 */ /* 0x000e640008001129 */
[----:B-1----:R-:W-:Y:S05]  /*1e10*/  @!P0 BRA `(.L_x_36) ;  /* 0x0000007400b48947 */ /* 0x002fea0003800000 */
.L_x_35:
[----:B------:R2:W-:Y:S01]  /*1e20*/  @!P5 SYNCS.ARRIVE.TRANS64 RZ, [UR41], R3 ;  /* 0x00000003ffffd9a7 */ /* 0x0005e20008000029 */
[----:B------:R-:W-:-:S04]  /*1e30*/  ULOP3.LUT UR8, UR14, 0x2, URZ, 0xfc, !UPT ;  /* 0x000000020e087892 */ /* 0x000fc8000f8efcff */
[----:B------:R-:W-:-:S09]  /*1e40*/  UISETP.NE.AND UP0, UPT, UR8, 0x2, UPT ;  /* 0x000000020800788c */ /* 0x000fd2000bf05270 */
[----:B------:R-:W-:Y:S05]  /*1e50*/  BRA.U UP0, `(.L_x_37) ;  /* 0x0000000100047547 */ /* 0x000fea000b800000 */
[----:B------:R-:W-:Y:S05]  /*1e60*/  BPT.TRAP 0x1 ;  /* 0x000000040000795c */ /* 0x000fea0000300000 */
.L_x_37:
[----:B------:R-:W-:Y:S04]  /*1e70*/  BSSY.RECONVERGENT B0, `(.L_x_38) ;  /* 0x0000003000007945 */ /* 0x000fe80003800200 */
[----:B------:R-:W-:Y:S05]  /*1e80*/  @P4 BRA `(.L_x_39) ;  /* 0x0000000000044947 */ /* 0x000fea0003800000 */
[----:B------:R-:W-:Y:S05]  /*1e90*/  BPT.TRAP 0x1 ;  /* 0x000000040000795c */ /* 0x000fea0000300000 */
.L_x_39:
[----:B------:R-:W-:Y:S05]  /*1ea0*/  BSYNC.RECONVERGENT B0 ;  /* 0x0000000000007941 */ /* 0x000fea0003800200 */
.L_x_38:
        /* <DEDUP_REMOVED lines=26> */
[----:B------:R-:W-:Y:S02]  /*2050*/  UIADD3 UR8, UPT, UPT, UR6, 0x30e00, UR8 ;  /* 0x00030e0006087890 */ /* 0x000fe4000fffe008 */
[----:B------:R-:W-:Y:S01]  /*2060*/  UIADD3.X UR49, UPT, UPT, URZ, UR39, URZ, UP0, !UPT ;  /* 0x00000027ff317290 */ /* 0x000fe200087fe4ff */
        /* <DEDUP_REMOVED lines=19> */
.L_x_41:
[----:B-1----:R-:W-:Y:S05]  /*21a0*/  BSYNC.RECONVERGENT B0 ;  /* 0x0000000000007941 */ /* 0x002fea0003800200 */
.L_x_40:
[----:B------:R-:W-:Y:S01]  /*21b0*/  UIADD3 UR20, UPT, UPT, UR20, 0x1, URZ ;  /* 0x0000000114147890 */ /* 0x000fe2000fffe0ff */
[----:B------:R-:W-:-:S03]  /*21c0*/  UMOV UR28, UR15 ;  /* 0x0000000f001c7c82 */ /* 0x000fc60008000000 */
[----:B------:R-:W-:-:S09]  /*21d0*/  UISETP.NE.AND UP0, UPT, UR20, UR25, UPT ;  /* 0x000000191400728c */ /* 0x000fd2000bf05270 */
[----:B------:R-:W-:Y:S05]  /*21e0*/  BRA.U UP0, `(.L_x_42) ;  /* 0xfffffff900f47547 */ /* 0x000fea000b83ffff */
.L_x_34:
[C---:B-1----:R-:W-:Y:S01]  /*21f0*/  LEA R2, R14.reuse, UR6, 0x3 ;  /* 0x000000060e027c11 */ /* 0x042fe2000f8e18ff */
[----:B------:R-:W-:Y:S01]  /*2200*/  NOP ;  /* 0x0000000000007918 */ /* 0x000fe20000000000 */
[----:B--2---:R-:W-:Y:S02]  /*2210*/  SHF.L.U32 R3, R13, 0x1f, RZ ;  /* 0x0000001f0d037819 */ /* 0x004fe400000006ff */
[----:B------:R-:W-:Y:S02]  /*2220*/  LEA R4, R14, UR6, 0x4 ;  /* 0x000000060e047c11 */ /* 0x000fe4000f8e20ff */
[----:B------:R-:W1:Y:S02]  /*2230*/  SYNCS.PHASECHK.TRANS64.TRYWAIT P0, [R2+URZ+0xa0], R3 ;  /* 0x0000a003020075a7 */ /* 0x000e6400080011ff */
[----:B-1----:R-:W-:Y:S05]  /*2240*/  @!P0 BRA `(.L_x_43) ;  /* 0x0000007000c08947 */ /* 0x002fea0003800000 */
.L_x_144:
[----:B------:R-:W2:Y:S01]  /*2250*/  LDS.128 R4, [R4+0x110] ;  /* 0x0001100004047984 */ /* 0x000ea20000000c00 */
[----:B------:R-:W-:Y:S01]  /*2260*/  ISETP.GE.AND P0, PT, R40, 0x1, PT ;  /* 0x000000012800780c */ /* 0x000fe20003f06270 */
[----:B-1----:R-:W-:Y:S01]  /*2270*/  VIADD R2, R2, 0xb0 ;  /* 0x000000b002027836 */ /* 0x002fe20000000000 */
[----:B------:R-:W-:Y:S01]  /*2280*/  @!PT LDS RZ, [RZ] ;  /* 0x00000000fffff984 */ /* 0x000fe20000000800 */
[----:B------:R-:W-:Y:S01]  /*2290*/  @!PT LDS RZ, [RZ] ;  /* 0x00000000fffff984 */ /* 0x000fe20000000800 */
[----:B------:R-:W-:Y:S01]  /*22a0*/  @!PT LDS RZ, [RZ] ;  /* 0x00000000fffff984 */ /* 0x000fe20000000800 */
[----:B------:R-:W-:Y:S01]  /*22b0*/  @!PT LDS RZ, [RZ] ;  /* 0x00000000fffff984 */ /* 0x000fe20000000800 */
[----:B------:R1:W-:Y:S06]  /*22c0*/  MEMBAR.ALL.CTA ;  /* 0x0000000000007992 */ /* 0x0003ec0000008000 */
[----:B-1----:R-:W1:Y:S01]  /*22d0*/  FENCE.VIEW.ASYNC.S ;  /* 0x00000000000073c6 */ /* 0x002e620000000000 */
[----:B------:R-:W-:-:S04]  /*22e0*/  PRMT R2, RZ, 0x654, R2 ;  /* 0x00000654ff027816 */ /* 0x000fc80000000002 */
[----:B-1----:R1:W-:Y:S01]  /*22f0*/  SYNCS.ARRIVE.TRANS64.RED.A1T0 RZ, [R2+URZ], RZ ;  /* 0x000000ff02ff79a7 */ /* 0x0023e200081004ff */
[----:B--2---:R-:W-:-:S13]  /*2300*/  LOP3.LUT P2, RZ, R6, 0x1, RZ, 0xc0, !PT ;  /* 0x0000000106ff7812 */ /* 0x004fda000784c0ff */
[----:B------:R-:W-:Y:S01]  /*2310*/  @P2 SHF.R.U32.HI R3, RZ, 0x10, R5 ;  /* 0x00000010ff032819 */ /* 0x000fe20000011605 */
[----:B------:R-:W-:Y:S01]  /*2320*/  VOTEU.ANY UP0, P2 ;  /* 0x0000000000ff7886 */ /* 0x000fe20001000100 */
[----:B------:R-:W-:Y:S02]  /*2330*/  @P2 MOV R10, R4 ;  /* 0x00000004000a2202 */ /* 0x000fe40000000f00 */
[----:B------:R-:W-:Y:S02]  /*2340*/  @P2 R2UR.BROADCAST UR8, R3 ;  /* 0x00000000030822ca */ /* 0x000fe400008e0000 */
[----:B------:R-:W-:-:S11]  /*2350*/  @P2 LOP3.LUT R9, R5, 0xffff, RZ, 0xc0, !PT ;  /* 0x0000ffff05092812 */ /* 0x000fd600078ec0ff */
[----:B------:R-:W-:Y:S01]  /*2360*/  @UP0 UMOV UR44, UR8 ;  /* 0x00000008002c0c82 */ /* 0x000fe20008000000 */
[----:B-1----:R-:W-:Y:S05]  /*2370*/  @!P0 BRA `(.L_x_44) ;  /* 0x0000000000b88947 */ /* 0x002fea0003800000 */
[----:B------:R-:W4:Y:S01]  /*2380*/  LDC.64 R4, c[0x0][0xf18] ;  /* 0x0003c600ff047b82 */ /* 0x000f220000000a00 */
[----:B------:R-:W-:-:S07]  /*2390*/  ISETP.NE.AND P3, PT, R40, 0x1, PT ;  /* 0x000000012800780c */ /* 0x000fce0003f65270 */
[----:B------:R-:W3:Y:S08]  /*23a0*/  LDC.64 R6, c[0x0][0xf10] ;  /* 0x0003c400ff067b82 */ /* 0x000ef00000000a00 */
[----:B------:R-:W1:Y:S08]  /*23b0*/  LDC R16, c[0x0][0xf20] ;  /* 0x0003c800ff107b82 */ /* 0x000e700000000800 */
[----:B------:R-:W2:Y:S01]  /*23c0*/  LDC R17, c[0x0][0xf0c] ;  /* 0x0003c300ff117b82 */ /* 0x000ea20000000800 */
[----:B----4-:R-:W-:Y:S01]  /*23d0*/  IMAD.HI.U32 R19, R0, R5, RZ ;  /* 0x0000000500137227 */ /* 0x010fe200078e00ff */
[----:B------:R-:W-:-:S03]  /*23e0*/  ISETP.NE.AND P0, PT, R4, 0x1, PT ;  /* 0x000000010400780c */ /* 0x000fc60003f05270 */
[----:B------:R-:W-:-:S03]  /*23f0*/  IMAD.HI.U32 R5, R9, R5, RZ ;  /* 0x0000000509057227 */ /* 0x000fc600078e00ff */
[----:B------:R-:W4:Y:S01]  /*2400*/  LDC.64 R2, c[0x0][0xf28] ;  /* 0x0003ca00ff027b82 */ /* 0x000f220000000a00 */
[----:B---3--:R-:W-:-:S04]  /*2410*/  IMAD.HI.U32 R20, R8, R6, RZ ;  /* 0x0000000608147227 */ /* 0x008fc800078e00ff */
[----:B------:R-:W-:Y:S01]  /*2420*/  IMAD.HI.U32 R21, R10, R6, RZ ;  /* 0x000000060a157227 */ /* 0x000fe200078e00ff */
[----:B------:R-:W-:Y:S02]  /*2430*/  SHF.R.U32.HI R20, RZ, R7, R20 ;  /* 0x00000007ff147219 */ /* 0x000fe40000011614 */
[-C--:B-1----:R-:W-:Y:S02]  /*2440*/  SHF.R.U32.HI R19, RZ, R16.reuse, R19 ;  /* 0x00000010ff137219 */ /* 0x082fe40000011613 */
[----:B------:R-:W-:Y:S02]  /*2450*/  SHF.R.U32.HI R5, RZ, R16, R5 ;  /* 0x00000010ff057219 */ /* 0x000fe40000011605 */
[----:B------:R-:W-:Y:S02]  /*2460*/  SEL R19, R0, R19, !P0 ;  /* 0x0000001300137207 */ /* 0x000fe40004000000 */
[----:B------:R-:W-:Y:S02]  /*2470*/  SHF.R.U32.HI R21, RZ, R7, R21 ;  /* 0x00000007ff157219 */ /* 0x000fe40000011615 */
[----:B--2---:R-:W-:-:S02]  /*2480*/  ISETP.NE.AND P1, PT, R17, 0x1, PT ;  /* 0x000000011100780c */ /* 0x004fc40003f25270 */
[----:B------:R-:W-:Y:S02]  /*2490*/  SEL R5, R9, R5, !P0 ;  /* 0x0000000509057207 */ /* 0x000fe40004000000 */
[----:B------:R-:W-:Y:S02]  /*24a0*/  SEL R20, R8, R20, !P1 ;  /* 0x0000001408147207 */ /* 0x000fe40004800000 */
[----:B------:R-:W-:Y:S01]  /*24b0*/  SEL R21, R10, R21, !P1 ;  /* 0x000000150a157207 */ /* 0x000fe20004800000 */
[----:B----4-:R-:W-:-:S04]  /*24c0*/  IMAD.HI.U32 R18, R19, R2, RZ ;  /* 0x0000000213127227 */ /* 0x010fc800078e00ff */
[----:B------:R-:W-:Y:S01]  /*24d0*/  IMAD.HI.U32 R6, R20, R2, RZ ;  /* 0x0000000214067227 */ /* 0x000fe200078e00ff */
[----:B------:R-:W-:-:S04]  /*24e0*/  @P3 SHF.R.U32.HI R19, RZ, R3, R18 ;  /* 0x00000003ff133219 */ /* 0x000fc80000011612 */
[----:B------:R-:W-:Y:S01]  /*24f0*/  @P3 SHF.R.U32.HI R20, RZ, R3, R6 ;  /* 0x00000003ff143219 */ /* 0x000fe20000011606 */
[----:B------:R-:W-:-:S04]  /*2500*/  IMAD R19, R40, R19, RZ ;  /* 0x0000001328137224 */ /* 0x000fc800078e02ff */
[----:B------:R-:W-:Y:S01]  /*2510*/  IMAD R6, R40, R20, RZ ;  /* 0x0000001428067224 */ /* 0x000fe200078e02ff */
[----:B------:R-:W-:-:S04]  /*2520*/  ISETP.GE.AND P0, PT, R5, R19, PT ;  /* 0x000000130500720c */ /* 0x000fc80003f06270 */
[----:B------:R-:W-:Y:S01]  /*2530*/  ISETP.GE.OR P0, PT, R21, R6, P0 ;  /* 0x000000061500720c */ /* 0x000fe20000706670 */
[----:B------:R-:W-:-:S05]  /*2540*/  IMAD.HI.U32 R6, R5, R2, RZ ;  /* 0x0000000205067227 */ /* 0x000fca00078e00ff */
[----:B------:R-:W-:-:S04]  /*2550*/  SHF.R.U32.HI R6, RZ, R3, R6 ;  /* 0x00000003ff067219 */ /* 0x000fc80000011606 */
[----:B------:R-:W-:-:S03]  /*2560*/  SEL R6, R5, R6, !P3 ;  /* 0x0000000605067207 */ /* 0x000fc60005800000 */
[----:B------:R-:W-:-:S04]  /*2570*/  @!P0 IMAD.HI.U32 R7, R21, R2, RZ ;  /* 0x0000000215078227 */ /* 0x000fc800078e00ff */
[----:B------:R-:W-:Y:S01]  /*2580*/  IMAD.MOV R2, RZ, RZ, -R6 ;  /* 0x000000ffff027224 */ /* 0x000fe200078e0a06 */
[----:B------:R-:W-:Y:S02]  /*2590*/  @!P0 SHF.R.U32.HI R3, RZ, R3, R7 ;  /* 0x00000003ff038219 */ /* 0x000fe40000011607 */
[----:B------:R-:W-:Y:S01]  /*25a0*/  IADD3 R7, PT, PT, -R5, RZ, RZ ;  /* 0x000000ff05077210 */ /* 0x000fe20007ffe1ff */
[----:B------:R-:W-:Y:S01]  /*25b0*/  IMAD R2, R40, R2, R5 ;  /* 0x0000000228027224 */ /* 0x000fe200078e0205 */
[----:B------:R-:W-:-:S03]  /*25c0*/  @!P0 SEL R3, R21, R3, !P3 ;  /* 0x0000000315038207 */ /* 0x000fc60005800000 */
[----:B------:R-:W-:Y:S02]  /*25d0*/  IMAD R7, R4, R7, R9 ;  /* 0x0000000704077224 */ /* 0x000fe400078e0209 */
[--C-:B------:R-:W-:Y:S02]  /*25e0*/  @!P0 IMAD.IADD R6, R6, 0x1, -R3.reuse ;  /* 0x0000000106068824 */ /* 0x100fe400078e0a03 */
[----:B------:R-:W-:Y:S01]  /*25f0*/  @!P0 IMAD R3, R2, R20, R3 ;  /* 0x0000001402038224 */ /* 0x000fe200078e0203 */
[----:B------:R-:W-:Y:S01]  /*2600*/  IADD3 R2, PT, PT, -R21, RZ, RZ ;  /* 0x000000ff15027210 */ /* 0x000fe20007ffe1ff */
[----:B------:R-:W-:Y:S02]  /*2610*/  @!P0 IMAD R5, R40, R6, R21 ;  /* 0x0000000628058224 */ /* 0x000fe400078e0215 */
[----:B------:R-:W-:Y:S02]  /*2620*/  @!P0 IMAD.MOV.U32 R21, RZ, RZ, R3 ;  /* 0x000000ffff158224 */ /* 0x000fe400078e0003 */
[----:B------:R-:W-:-:S02]  /*2630*/  IMAD R2, R17, R2, R10 ;  /* 0x0000000211027224 */ /* 0x000fc400078e020a */
[----:B------:R-:W-:Y:S02]  /*2640*/  IMAD R9, R5, R4, R7 ;  /* 0x0000000405097224 */ /* 0x000fe400078e0207 */
[----:B------:R-:W-:Y:S02]  /*2650*/  IMAD R10, R21, R17, R2 ;  /* 0x00000011150a7224 */ /* 0x000fe400078e0202 */
.L_x_44:
[----:B------:R-:W1:Y:S02]  /*2660*/  LDCU UR8, c[0x0][0xf30] ;  /* 0x0001e600ff0877ac */ /* 0x000e640008000800 */
[----:B-1----:R-:W-:-:S09]  /*2670*/  UISETP.NE.AND UP0, UPT, UR8, 0x1, UPT ;  /* 0x000000010800788c */ /* 0x002fd2000bf05270 */
[----:B------:R-:W-:Y:S05]  /*2680*/  BRA.U UP0, `(.L_x_45) ;  /* 0x0000000100407547 */ /* 0x000fea000b800000 */
[----:B------:R-:W1:Y:S08]  /*2690*/  LDC.64 R4, c[0x0][0xf10] ;  /* 0x0003c400ff047b82 */ /* 0x000e700000000a00 */
[----:B------:R-:W2:Y:S08]  /*26a0*/  LDC.64 R2, c[0x0][0xf18] ;  /* 0x0003c600ff027b82 */ /* 0x000eb00000000a00 */
[----:B------:R-:W3:Y:S08]  /*26b0*/  LDC R6, c[0x0][0xf20] ;  /* 0x0003c800ff067b82 */ /* 0x000ef00000000800 */
[----:B------:R-:W4:Y:S01]  /*26c0*/  LDC R7, c[0x0][0xf0c] ;  /* 0x0003c300ff077b82 */ /* 0x000f220000000800 */
[----:B-1----:R-:W-:-:S05]  /*26d0*/  IMAD.HI.U32 R4, R10, R4, RZ ;  /* 0x000000040a047227 */ /* 0x002fca00078e00ff */
[----:B------:R-:W-:Y:S01]  /*26e0*/  SHF.R.U32.HI R4, RZ, R5, R4 ;  /* 0x00000005ff047219 */ /* 0x000fe20000011604 */
[----:B--2---:R-:W-:Y:S01]  /*26f0*/  IMAD.HI.U32 R3, R9, R3, RZ ;  /* 0x0000000309037227 */ /* 0x004fe200078e00ff */
[----:B------:R-:W-:-:S04]  /*2700*/  ISETP.NE.AND P0, PT, R2, 0x1, PT ;  /* 0x000000010200780c */ /* 0x000fc80003f05270 */
[----:B---3--:R-:W-:-:S04]  /*2710*/  SHF.R.U32.HI R3, RZ, R6, R3 ;  /* 0x00000006ff037219 */ /* 0x008fc80000011603 */
[----:B------:R-:W-:Y:S02]  /*2720*/  SEL R3, R9, R3, !P0 ;  /* 0x0000000309037207 */ /* 0x000fe40004000000 */
[----:B----4-:R-:W-:-:S04]  /*2730*/  ISETP.NE.AND P1, PT, R7, 0x1, PT ;  /* 0x000000010700780c */ /* 0x010fc80003f25270 */
[----:B------:R-:W-:-:S05]  /*2740*/  SEL R4, R10, R4, !P1 ;  /* 0x000000040a047207 */ /* 0x000fca0004800000 */
[----:B------:R-:W-:Y:S02]  /*2750*/  IMAD.IADD R5, R3, 0x1, -R4 ;  /* 0x0000000103057824 */ /* 0x000fe400078e0a04 */
[----:B------:R-:W-:Y:S02]  /*2760*/  IMAD.IADD R3, R4, 0x1, -R3 ;  /* 0x0000000104037824 */ /* 0x000fe400078e0a03 */
[----:B------:R-:W-:Y:S02]  /*2770*/  IMAD R10, R5, R7, R10 ;  /* 0x00000007050a7224 */ /* 0x000fe400078e020a */
[----:B------:R-:W-:-:S07]  /*2780*/  IMAD R9, R3, R2, R9 ;  /* 0x0000000203097224 */ /* 0x000fce00078e0209 */
.L_x_45:
[----:B------:R-:W-:Y:S01]  /*2790*/  VIADD R14, R14, 0x1 ;  /* 0x000000010e0e7836 */ /* 0x000fe20000000000 */
[----:B------:R-:W-:Y:S01]  /*27a0*/  PLOP3.LUT P1, PT, PT, PT, PT, 0x80, 0x8 ;  /* 0x000000000008781c */ /* 0x000fe20003f2f070 */
[----:B------:R-:W-:Y:S02]  /*27b0*/  IMAD.IADD R2, R10, 0x1, R87 ;  /* 0x000000010a027824 */ /* 0x000fe400078e0257 */
[----:B------:R-:W-:Y:S01]  /*27c0*/  IMAD.IADD R3, R9, 0x1, R86 ;  /* 0x0000000109037824 */ /* 0x000fe200078e0256 */
[----:B------:R-:W-:Y:S02]  /*27d0*/  ISETP.NE.AND P0, PT, R14, 0x2, PT ;  /* 0x000000020e00780c */ /* 0x000fe40003f05270 */
[----:B------:R-:W-:Y:S02]  /*27e0*/  R2UR UR27, R2 ;  /* 0x00000000021b72ca */ /* 0x000fe400000e0000 */
[----:B------:R-:W-:Y:S02]  /*27f0*/  SEL R2, RZ, 0x1, P0 ;  /* 0x00000001ff027807 */ /* 0x000fe40000000000 */
[----:B------:R-:W-:-:S02]  /*2800*/  R2UR UR11, R3 ;  /* 0x00000000030b72ca */ /* 0x000fc400000e0000 */
[----:B------:R-:W-:Y:S02]  /*2810*/  LOP3.LUT R13, R13, R2, RZ, 0x3c, !PT ;  /* 0x000000020d0d7212 */ /* 0x000fe400078e3cff */
[----:B------:R-:W-:Y:S01]  /*2820*/  SEL R14, R14, RZ, P0 ;  /* 0x000000ff0e0e7207 */ /* 0x000fe20000000000 */
[----:B------:R-:W-:Y:S10]  /*2830*/  @P2 BRA `(.L_x_46) ;  /* 0xffffffec00c82947 */ /* 0x000ff4000383ffff */
[----:B------:R-:W-:Y:S01]  /*2840*/  UIADD3 UR6, UPT, UPT, UR6, 0x28, URZ ;  /* 0x0000002806067890 */ /* 0x000fe2000fffe0ff */
[----:B------:R-:W-:-:S03]  /*2850*/  SHF.L.U32 R2, R15, 0x1f, RZ ;  /* 0x0000001f0f027819 */ /* 0x000fc600000006ff */
[----:B------:R-:W-:-:S09]  /*2860*/  ULEA UR4, UR15, UR6, 0x3 ;  /* 0x000000060f047291 */ /* 0x000fd2000f8e18ff */
[----:B------:R-:W1:Y:S02]  /*2870*/  SYNCS.PHASECHK.TRANS64.TRYWAIT P0, [UR4], R2 ;  /* 0x00000002ff0075a7 */ /* 0x000e640008001104 */
[----:B-1----:R-:W-:Y:S05]  /*2880*/  @!P0 BRA `(.L_x_47) ;  /* 0x0000006c00448947 */ /* 0x002fea0003800000 */
.L_x_146:
[----:B------:R-:W-:-:S04]  /*2890*/  UIADD3 UR5, UPT, UPT, UR15, 0x1, URZ ;  /* 0x000000010f057890 */ /* 0x000fc8000fffe0ff */
[----:B------:R-:W-:-:S04]  /*28a0*/  UISETP.NE.AND UP0, UPT, UR5, 0x5, UPT ;  /* 0x000000050500788c */ /* 0x000fc8000bf05270 */
[----:B------:R-:W-:Y:S02]  /*28b0*/  USEL UR7, URZ, 0x1, UP0 ;  /* 0x00000001ff077887 */ /* 0x000fe40008000000 */
[----:B------:R-:W-:-:S04]  /*28c0*/  USEL UR5, UR5, URZ, UP0 ;  /* 0x000000ff05057287 */ /* 0x000fc80008000000 */
[----:B------:R-:W-:Y:S01]  /*28d0*/  ULEA UR4, UR5, UR6, 0x3 ;  /* 0x0000000605047291 */ /* 0x000fe2000f8e18ff */
[----:B-1----:R-:W-:-:S04]  /*28e0*/  LOP3.LUT R2, R15, UR7, RZ, 0x3c, !PT ;  /* 0x000000070f027c12 */ /* 0x002fc8000f8e3cff */
[----:B------:R-:W-:-:S04]  /*28f0*/  SHF.L.U32 R3, R2, 0x1f, RZ ;  /* 0x0000001f02037819 */ /* 0x000fc800000006ff */
[----:B------:R-:W1:Y:S02]  /*2900*/  SYNCS.PHASECHK.TRANS64.TRYWAIT P0, [UR4], R3 ;  /* 0x00000003ff0075a7 */ /* 0x000e640008001104 */
[----:B-1----:R-:W-:Y:S05]  /*2910*/  @!P0 BRA `(.L_x_48) ;  /* 0x0000006c00388947 */ /* 0x002fea0003800000 */
.L_x_148:
[----:B------:R-:W-:-:S04]  /*2920*/  UIADD3 UR5, UPT, UPT, UR5, 0x1, URZ ;  /* 0x0000000105057890 */ /* 0x000fc8000fffe0ff */
[----:B------:R-:W-:-:S04]  /*2930*/  UISETP.NE.AND UP0, UPT, UR5, 0x5, UPT ;  /* 0x000000050500788c */ /* 0x000fc8000bf05270 */
[----:B------:R-:W-:Y:S02]  /*2940*/  USEL UR7, URZ, 0x1, UP0 ;  /* 0x00000001ff077887 */ /* 0x000fe40008000000 */
[----:B------:R-:W-:-:S04]  /*2950*/  USEL UR5, UR5, URZ, UP0 ;  /* 0x000000ff05057287 */ /* 0x000fc80008000000 */
[----:B------:R-:W-:Y:S01]  /*2960*/  ULEA UR4, UR5, UR6, 0x3 ;  /* 0x0000000605047291 */ /* 0x000fe2000f8e18ff */
[----:B------:R-:W-:-:S04]  /*2970*/  LOP3.LUT R2, R2, UR7, RZ, 0x3c, !PT ;  /* 0x0000000702027c12 */ /* 0x000fc8000f8e3cff */
[----:B-1----:R-:W-:-:S04]  /*2980*/  SHF.L.U32 R3, R2, 0x1f, RZ ;  /* 0x0000001f02037819 */ /* 0x002fc800000006ff */
[----:B------:R-:W1:Y:S02]  /*2990*/  SYNCS.PHASECHK.TRANS64.TRYWAIT P0, [UR4], R3 ;  /* 0x00000003ff0075a7 */ /* 0x000e640008001104 */
[----:B-1----:R-:W-:Y:S05]  /*29a0*/  @!P0 BRA `(.L_x_49) ;  /* 0x0000006c002c8947 */ /* 0x002fea0003800000 */
.L_x_150:
        /* <DEDUP_REMOVED lines=9> */
.L_x_152:
[----:B------:R-:W-:-:S04]  /*2a40*/  UIADD3 UR5, UPT, UPT, UR5, 0x1, URZ ;  /* 0x0000000105057890 */ /* 0x000fc8000fffe0ff */
[----:B------:R-:W-:-:S04]  /*2a50*/  UISETP.NE.AND UP0, UPT, UR5, 0x5, UPT ;  /* 0x000000050500788c */ /* 0x000fc8000bf05270 */
[----:B------:R-:W-:Y:S02]  /*2a60*/  USEL UR4, URZ, 0x1, UP0 ;  /* 0x00000001ff047887 */ /* 0x000fe40008000000 */
[----:B------:R-:W-:-:S04]  /*2a70*/  USEL UR5, UR5, URZ, UP0 ;  /* 0x000000ff05057287 */ /* 0x000fc80008000000 */
[----:B------:R-:W-:Y:S01]  /*2a80*/  ULEA UR5, UR5, UR6, 0x3 ;  /* 0x0000000605057291 */ /* 0x000fe2000f8e18ff */
[----:B------:R-:W-:-:S04]  /*2a90*/  LOP3.LUT R2, R2, UR4, RZ, 0x3c, !PT ;  /* 0x0000000402027c12 */ /* 0x000fc8000f8e3cff */
[----:B------:R-:W-:Y:S01]  /*2aa0*/  SHF.L.U32 R2, R2, 0x1f, RZ ;  /* 0x0000001f02027819 */ /* 0x000fe200000006ff */
[----:B-1--4-:R-:W-:-:S07]  /*2ab0*/  IMAD.U32 R0, RZ, RZ, UR5 ;  /* 0x00000005ff007e24 */ /* 0x012fce000f8e00ff */
.L_x_51:
[----:B-1----:R1:W2:Y:S02]  /*2ac0*/  SYNCS.PHASECHK.TRANS64.TRYWAIT P0, [R0+URZ], R2 ;  /* 0x00000002000075a7 */ /* 0x0022a400080011ff */
[----:B--2---:R-:W-:Y:S05]  /*2ad0*/  @!P0 NANOSLEEP.SYNCS 0x989680 ;  /* 0x009896800000895d */ /* 0x004fea0003900000 */
[----:B------:R-:W2:Y:S02]  /*2ae0*/  @!P0 SYNCS.PHASECHK.TRANS64 P0, [R0+URZ], R2 ;  /* 0x00000002000085a7 */ /* 0x000ea400080010ff */
[----:B--2---:R-:W-:Y:S05]  /*2af0*/  @P0 EXIT ;  /* 0x000000000000094d */ /* 0x004fea0003800000 */
[----:B------:R-:W-:Y:S05]  /*2b00*/  BRA `(.L_x_51) ;  /* 0xfffffffc00ec7947 */ /* 0x000fea000383ffff */
.L_x_22:
[----:B------:R-:W-:-:S04]  /*2b10*/  UISETP.NE.AND UP0, UPT, UR45, URZ, UPT ;  /* 0x000000ff2d00728c */ /* 0x000fc8000bf05270 */
[----:B------:R-:W-:-:S09]  /*2b20*/  UISETP.NE.OR UP0, UPT, UR10, 0x1, UP0 ;  /* 0x000000010a00788c */ /* 0x000fd20008705670 */
[----:B------:R-:W-:Y:S05]  /*2b30*/  BRA.U UP0, `(.L_x_52) ;  /* 0x0000000500487547 */ /* 0x000fea000b800000 */
[----:B------:R-:W-:Y:S01]  /*2b40*/  ISETP.GE.U32.AND P2, PT, R2, 0x2, PT ;  /* 0x000000020200780c */ /* 0x000fe20003f46070 */
[----:B------:R-:W-:Y:S01]  /*2b50*/  IMAD.MOV.U32 R12, RZ, RZ, 0x1 ;  /* 0x00000001ff0c7424 */ /* 0x000fe200078e00ff */
[----:B------:R-:W-:Y:S02]  /*2b60*/  CS2R R10, SRZ ;  /* 0x00000000000a7805 */ /* 0x000fe4000001ff00 */
[----:B------:R-:W-:Y:S01]  /*2b70*/  CS2R R8, SRZ ;  /* 0x0000000000087805 */ /* 0x000fe2000001ff00 */
[----:B------:R-:W-:Y:S01]  /*2b80*/  UMOV UR4, 0x400 ;  /* 0x0000040000047882 */ /* 0x000fe20000000000 */
[----:B------:R-:W-:Y:S01]  /*2b90*/  UMOV UR6, URZ ;  /* 0x000000ff00067c82 */ /* 0x000fe20008000000 */
[----:B------:R-:W-:-:S12]  /*2ba0*/  ULEA UR45, UR45, UR4, 0x18 ;  /* 0x000000042d2d7291 */ /* 0x000fd8000f8ec0ff */
.L_x_56:
[----:B------:R-:W-:Y:S02]  /*2bb0*/  LEA R0, R8, UR45, 0x3 ;  /* 0x0000002d08007c11 */ /* 0x000fe4000f8e18ff */
[----:B------:R-:W-:-:S03]  /*2bc0*/  SHF.L.U32 R4, R9, 0x1f, RZ ;  /* 0x0000001f09047819 */ /* 0x000fc600000006ff */
[----:B------:R-:W-:Y:S01]  /*2bd0*/  VIADD R5, R0, 0xf0 ;  /* 0x000000f000057836 */ /* 0x000fe20000000000 */
[----:B------:R-:W1:Y:S02]  /*2be0*/  SYNCS.PHASECHK.TRANS64.TRYWAIT P0, [R0+URZ+0xe0], R4 ;  /* 0x0000e004000075a7 */ /* 0x000e6400080011ff */
[----:B-1----:R-:W-:Y:S05]  /*2bf0*/  @!P0 BRA `(.L_x_53) ;  /* 0x0000006800c88947 */ /* 0x002fea0003800000 */
.L_x_153:
[----:B------:R-:W-:Y:S01]  /*2c00*/  ULEA UR5, UR6, UR45, 0x3 ;  /* 0x0000002d06057291 */ /* 0x000fe2000f8e18ff */
[----:B-1----:R-:W-:Y:S01]  /*2c10*/  PRMT R0, RZ, 0x654, R5 ;  /* 0x00000654ff007816 */ /* 0x002fe20000000005 */
[----:B------:R-:W-:Y:S01]  /*2c20*/  @!P2 IMAD.MOV.U32 R4, RZ, RZ, 0x10 ;  /* 0x00000010ff04a424 */ /* 0x000fe200078e00ff */
[----:B------:R-:W-:Y:S01]  /*2c30*/  SHF.L.U32 R5, R12, 0x1f, RZ ;  /* 0x0000001f0c057819 */ /* 0x000fe200000006ff */
[----:B------:R-:W-:Y:S01]  /*2c40*/  UIADD3 UR4, UPT, UPT, UR5, 0xa0, URZ ;  /* 0x000000a005047890 */ /* 0x000fe2000fffe0ff */
[----:B------:R1:W-:Y:S05]  /*2c50*/  SYNCS.ARRIVE.TRANS64.RED.A1T0 RZ, [R0+URZ], RZ ;  /* 0x000000ff00ff79a7 */ /* 0x0003ea00081004ff */
[----:B------:R-:W-:Y:S01]  /*2c60*/  IMAD.U32 R6, RZ, RZ, UR4 ;  /* 0x00000004ff067e24 */ /* 0x000fe2000f8e00ff */
[----:B------:R-:W3:Y:S04]  /*2c70*/  SYNCS.PHASECHK.TRANS64.TRYWAIT P0, [UR5+0xb0], R5 ;  /* 0x0000b005ff0075a7 */ /* 0x000ee80008001105 */
[----:B------:R-:W-:Y:S01]  /*2c80*/  PRMT R6, R2, 0x654, R6 ;  /* 0x0000065402067816 */ /* 0x000fe20000000006 */
[----:B-1-3--:R-:W-:Y:S06]  /*2c90*/  @!P0 BRA `(.L_x_54) ;  /* 0x0000006800b48947 */ /* 0x00afec0003800000 */
.L_x_155:
[----:B------:R-:W-:Y:S01]  /*2ca0*/  ULEA UR4, UR6, UR45, 0x4 ;  /* 0x0000002d06047291 */ /* 0x000fe2000f8e20ff */
[----:B------:R-:W-:Y:S01]  /*2cb0*/  SEL R3, R6, R3, !P2 ;  /* 0x0000000306037207 */ /* 0x000fe20005000000 */
[----:B------:R-:W-:Y:S01]  /*2cc0*/  UIADD3 UR5, UPT, UPT, UR5, 0xa0, URZ ;  /* 0x000000a005057890 */ /* 0x000fe2000fffe0ff */
[----:B-1----:R-:W-:Y:S01]  /*2cd0*/  LEA R0, R11, UR45, 0x3 ;  /* 0x0000002d0b007c11 */ /* 0x002fe2000f8e18ff */
[----:B------:R-:W-:Y:S01]  /*2ce0*/  UIADD3 UR4, UPT, UPT, UR4, 0x110, URZ ;  /* 0x0000011004047890 */ /* 0x000fe2000fffe0ff */
[----:B------:R1:W-:Y:S01]  /*2cf0*/  @!P2 SYNCS.ARRIVE.TRANS64.RED RZ, [R3+URZ], R4 ;  /* 0x0000000403ffa9a7 */ /* 0x0003e200080004ff */
[----:B------:R-:W-:Y:S01]  /*2d00*/  UIADD3 UR6, UPT, UPT, UR6, 0x1, URZ ;  /* 0x0000000106067890 */ /* 0x000fe2000fffe0ff */
[----:B------:R-:W-:-:S03]  /*2d10*/  VIADD R8, R8, 0x1 ;  /* 0x0000000108087836 */ /* 0x000fc60000000000 */
[----:B------:R-:W-:Y:S02]  /*2d20*/  UISETP.NE.AND UP0, UPT, UR6, 0x2, UPT ;  /* 0x000000020600788c */ /* 0x000fe4000bf05270 */
[----:B------:R-:W-:Y:S01]  /*2d30*/  ISETP.NE.AND P0, PT, R8, 0x2, PT ;  /* 0x000000020800780c */ /* 0x000fe20003f05270 */
[----:B------:R-:W-:Y:S06]  /*2d40*/  UGETNEXTWORKID.BROADCAST [UR4], [UR5] ;  /* 0x00000000040073ca */ /* 0x000fec0008000100 */
[----:B------:R-:W-:Y:S02]  /*2d50*/  USEL UR4, URZ, 0x1, UP0 ;  /* 0x00000001ff047887 */ /* 0x000fe40008000000 */
[----:B------:R-:W-:-:S04]  /*2d60*/  USEL UR6, UR6, URZ, UP0 ;  /* 0x000000ff06067287 */ /* 0x000fc80008000000 */
[----:B------:R-:W-:Y:S02]  /*2d70*/  LOP3.LUT R12, R12, UR4, RZ, 0x3c, !PT ;  /* 0x000000040c0c7c12 */ /* 0x000fe4000f8e3cff */
[----:B-1----:R-:W-:-:S04]  /*2d80*/  SHF.L.U32 R4, R10, 0x1f, RZ ;  /* 0x0000001f0a047819 */ /* 0x002fc800000006ff */
[----:B------:R-:W1:Y:S02]  /*2d90*/  SYNCS.PHASECHK.TRANS64.TRYWAIT P1, [R0+URZ+0xa0], R4 ;  /* 0x0000a004000075a7 */ /* 0x000e6400080211ff */
[----:B-1----:R-:W-:Y:S05]  /*2da0*/  @!P1 BRA `(.L_x_55) ;  /* 0x0000006800889947 */ /* 0x002fea0003800000 */
.L_x_156:
[C---:B-1----:R-:W-:Y:S01]  /*2db0*/  LEA R4, R11.reuse, UR45, 0x4 ;  /* 0x0000002d0b047c11 */ /* 0x042fe2000f8e20ff */
[----:B------:R-:W-:Y:S01]  /*2dc0*/  VIADD R0, R0, 0xb0 ;  /* 0x000000b000007836 */ /* 0x000fe20000000000 */
[----:B------:R-:W-:Y:S01]  /*2dd0*/  SEL R8, R8, RZ, P0 ;  /* 0x000000ff08087207 */ /* 0x000fe20000000000 */
[----:B------:R-:W-:-:S03]  /*2de0*/  VIADD R11, R11, 0x1 ;  /* 0x000000010b0b7836 */ /* 0x000fc60000000000 */
[----:B------:R-:W1:Y:S01]  /*2df0*/  LDS.128 R4, [R4+0x110] ;  /* 0x0001100004047984 */ /* 0x000e620000000c00 */
[----:B------:R-:W-:Y:S02]  /*2e00*/  PRMT R0, RZ, 0x654, R0 ;  /* 0x00000654ff007816 */ /* 0x000fe40000000000 */
[C---:B------:R-:W-:Y:S01]  /*2e10*/  ISETP.NE.AND P1, PT, R11.reuse, 0x2, PT ;  /* 0x000000020b00780c */ /* 0x040fe20003f25270 */
[----:B------:R-:W-:Y:S01]  /*2e20*/  @!PT LDS RZ, [RZ] ;  /* 0x00000000fffff984 */ /* 0x000fe20000000800 */
[----:B------:R-:W-:Y:S01]  /*2e30*/  @!PT LDS RZ, [RZ] ;  /* 0x00000000fffff984 */ /* 0x000fe20000000800 */
[----:B------:R-:W-:Y:S01]  /*2e40*/  @!PT LDS RZ, [RZ] ;  /* 0x00000000fffff984 */ /* 0x000fe20000000800 */
[----:B------:R-:W-:Y:S01]  /*2e50*/  @!PT LDS RZ, [RZ] ;  /* 0x00000000fffff984 */ /* 0x000fe20000000800 */
[----:B------:R3:W-:Y:S06]  /*2e60*/  MEMBAR.ALL.CTA ;  /* 0x0000000000007992 */ /* 0x0007ec0000008000 */
[----:B---3--:R-:W3:Y:S01]  /*2e70*/  FENCE.VIEW.ASYNC.S ;  /* 0x00000000000073c6 */ /* 0x008ee20000000000 */
[----:B------:R-:W-:Y:S01]  /*2e80*/  SEL R11, R11, RZ, P1 ;  /* 0x000000ff0b0b7207 */ /* 0x000fe20000800000 */
[----:B---3--:R3:W-:Y:S01]  /*2e90*/  SYNCS.ARRIVE.TRANS64.RED.A1T0 RZ, [R0+URZ], RZ ;  /* 0x000000ff00ff79a7 */ /* 0x0087e200081004ff */
[----:B-1----:R-:W-:-:S02]  /*2ea0*/  LOP3.LUT P3, RZ, R6, 0x1, RZ, 0xc0, !PT ;  /* 0x0000000106ff7812 */ /* 0x002fc4000786c0ff */
[----:B------:R-:W-:-:S04]  /*2eb0*/  SEL R4, RZ, 0x1, P1 ;  /* 0x00000001ff047807 */ /* 0x000fc80000800000 */
[----:B------:R-:W-:Y:S02]  /*2ec0*/  LOP3.LUT R10, R10, R4, RZ, 0x3c, !PT ;  /* 0x000000040a0a7212 */ /* 0x000fe400078e3cff */
[----:B---3--:R-:W-:-:S04]  /*2ed0*/  SEL R0, RZ, 0x1, P0 ;  /* 0x00000001ff007807 */ /* 0x008fc80000000000 */
[----:B------:R-:W-:Y:S01]  /*2ee0*/  LOP3.LUT R9, R9, R0, RZ, 0x3c, !PT ;  /* 0x0000000009097212 */ /* 0x000fe200078e3cff */
[----:B------:R-:W-:Y:S06]  /*2ef0*/  @P3 BRA `(.L_x_56) ;  /* 0xfffffffc002c3947 */ /* 0x000fec000383ffff */
[----:B------:R-:W-:Y:S01]  /*2f00*/  ULEA UR5, UR6, UR45, 0x3 ;  /* 0x0000002d06057291 */ /* 0x000fe2000f8e18ff */
[----:B------:R-:W-:-:S08]  /*2f10*/  SHF.L.U32 R2, R12, 0x1f, RZ ;  /* 0x0000001f0c027819 */ /* 0x000fd000000006ff */
[----:B------:R-:W1:Y:S02]  /*2f20*/  SYNCS.PHASECHK.TRANS64 P0, [UR5+0xb0], R2 ;  /* 0x0000b002ff0075a7 */ /* 0x000e640008001005 */
[----:B-1----:R-:W-:Y:S05]  /*2f30*/  @P0 BRA `(.L_x_57) ;  /* 0x0000000000080947 */ /* 0x002fea0003800000 */
[----:B------:R-:W1:Y:S02]  /*2f40*/  SYNCS.PHASECHK.TRANS64.TRYWAIT P0, [UR5+0xb0], R2 ;  /* 0x0000b002ff0075a7 */ /* 0x000e640008001105 */
[----:B-1----:R-:W-:Y:S05]  /*2f50*/  @!P0 BRA `(.L_x_58) ;  /* 0x0000006800308947 */ /* 0x002fea0003800000 */
.L_x_57:
[----:B------:R-:W-:-:S04]  /*2f60*/  UIADD3 UR4, UPT, UPT, UR6, 0x1, URZ ;  /* 0x0000000106047890 */ /* 0x000fc8000fffe0ff */
[----:B------:R-:W-:-:S04]  /*2f70*/  UISETP.NE.AND UP0, UPT, UR4, 0x2, UPT ;  /* 0x000000020400788c */ /* 0x000fc8000bf05270 */
[----:B------:R-:W-:Y:S02]  /*2f80*/  USEL UR7, URZ, 0x1, UP0 ;  /* 0x00000001ff077887 */ /* 0x000fe40008000000 */
[----:B------:R-:W-:-:S04]  /*2f90*/  USEL UR4, UR4, URZ, UP0 ;  /* 0x000000ff04047287 */ /* 0x000fc80008000000 */
[----:B------:R-:W-:Y:S01]  /*2fa0*/  ULEA UR4, UR4, UR45, 0x3 ;  /* 0x0000002d04047291 */ /* 0x000fe2000f8e18ff */
[----:B-1----:R-:W-:-:S04]  /*2fb0*/  LOP3.LUT R2, R12, UR7, RZ, 0x3c, !PT ;  /* 0x000000070c027c12 */ /* 0x002fc8000f8e3cff */
[----:B------:R-:W-:-:S04]  /*2fc0*/  SHF.L.U32 R0, R2, 0x1f, RZ ;  /* 0x0000001f02007819 */ /* 0x000fc800000006ff */
[----:B------:R-:W1:Y:S02]  /*2fd0*/  SYNCS.PHASECHK.TRANS64 P0, [UR4+0xb0], R0 ;  /* 0x0000b000ff0075a7 */ /* 0x000e640008001004 */
[----:B-1----:R-:W-:Y:S05]  /*2fe0*/  @P0 EXIT ;  /* 0x000000000000094d */ /* 0x002fea0003800000 */
[----:B------:R-:W-:Y:S02]  /*2ff0*/  SHF.L.U32 R2, R2, 0x1f, RZ ;  /* 0x0000001f02027819 */ /* 0x000fe400000006ff */
[----:B------:R-:W-:-:S07]  /*3000*/  MOV R0, UR4 ;  /* 0x0000000400007c02 */ /* 0x000fce0008000f00 */
.L_x_59:
[----:B-1----:R1:W3:Y:S02]  /*3010*/  SYNCS.PHASECHK.TRANS64.TRYWAIT P0, [R0+URZ+0xb0], R2 ;  /* 0x0000b002000075a7 */ /* 0x0022e400080011ff */
[----:B---3--:R-:W-:Y:S05]  /*3020*/  @!P0 NANOSLEEP.SYNCS 0x989680 ;  /* 0x009896800000895d */ /* 0x008fea0003900000 */
[----:B------:R-:W3:Y:S02]  /*3030*/  @!P0 SYNCS.PHASECHK.TRANS64 P0, [R0+URZ+0xb0], R2 ;  /* 0x0000b002000085a7 */ /* 0x000ee400080010ff */
[----:B---3--:R-:W-:Y:S05]  /*3040*/  @P0 EXIT ;  /* 0x000000000000094d */ /* 0x008fea0003800000 */
[----:B------:R-:W-:Y:S05]  /*3050*/  BRA `(.L_x_59) ;  /* 0xfffffffc00ec7947 */ /* 0x000fea000383ffff */
.L_x_52:
[----:B------:R-:W-:Y:S05]  /*3060*/  BRA.U UP4, `(.L_x_60) ;  /* 0x0000001104307547 */ /* 0x000fea000b800000 */
[----:B------:R-:W-:Y:S01]  /*3070*/  UMOV UR4, 0x40 ;  /* 0x0000004000047882 */ /* 0x000fe20000000000 */
[----:B------:R-:W-:Y:S01]  /*3080*/  NOP ;  /* 0x0000000000007918 */ /* 0x000fe20000000000 */
[----:B------:R-:W-:Y:S01]  /*3090*/  ULEA UR4, UR45, UR4, 0x18 ;  /* 0x000000042d047291 */ /* 0x000fe2000f8ec0ff */
[----:B------:R-:W-:Y:S02]  /*30a0*/  UMOV UR5, 0x400 ;  /* 0x0000040000057882 */ /* 0x000fe40000000000 */
[----:B------:R-:W-:-:S06]  /*30b0*/  ULEA UR45, UR45, UR5, 0x18 ;  /* 0x000000052d2d7291 */ /* 0x000fcc000f8ec0ff */
[----:B------:R-:W1:Y:S02]  /*30c0*/  LDS.U8 R2, [UR4+0x1c] ;  /* 0x00001c04ff027984 */ /* 0x000e640008000000 */
[----:B-1----:R-:W-:-:S13]  /*30d0*/  ISETP.NE.AND P0, PT, R2, RZ, PT ;  /* 0x000000ff0200720c */ /* 0x002fda0003f05270 */
[----:B------:R-:W-:Y:S05]  /*30e0*/  @P0 BRA `(.L_x_61) ;  /* 0x0000000000580947 */ /* 0x000fea0003800000 */
[----:B------:R-:W-:-:S13]  /*30f0*/  ELECT P0, URZ, PT ;  /* 0x0000000000ff782f */ /* 0x000fda0003800000 */
[----:B------:R-:W-:Y:S05]  /*3100*/  @!P0 BRA `(.L_x_62) ;  /* 0x0000000000608947 */ /* 0x000fea0003800000 */
[----:B------:R-:W-:Y:S01]  /*3110*/  UMOV UR5, 0x10 ;  /* 0x0000001000057882 */ /* 0x000fe20000000000 */
[----:B------:R-:W-:Y:S01]  /*3120*/  HFMA2 R2, -RZ, RZ, 0, 5.9604644775390625e-08 ;  /* 0x00000001ff027431 */ /* 0x000fe200000001ff */
[----:B------:R-:W-:-:S03]  /*3130*/  MOV R3, 0xffff ;  /* 0x0000ffff00037802 */ /* 0x000fc60000000f00 */
[----:B------:R-:W-:Y:S04]  /*3140*/  DEPBAR.LE SB1, 0x36 ;  /* 0x00009d800000791a */ /* 0x000fe80000000000 */
[----:B------:R-:W1:Y:S02]  /*3150*/  UTCATOMSWS.FIND_AND_SET.ALIGN UP0, UR5, UR5 ;  /* 0x00000005000575e3 */ /* 0x000e640008000800 */
[----:B-1----:R-:W-:Y:S01]  /*3160*/  MOV R4, UR5 ;  /* 0x0000000500047c02 */ /* 0x002fe20008000f00 */
[----:B------:R-:W-:Y:S06]  /*3170*/  BRA.U UP0, `(.L_x_63) ;  /* 0x0000000100187547 */ /* 0x000fec000b800000 */
.L_x_64:
[----:B------:R-:W-:Y:S05]  /*3180*/  NANOSLEEP 0x64 ;  /* 0x000000640000795d */ /* 0x000fea0003800000 */
[----:B------:R-:W-:-:S05]  /*3190*/  UMOV UR5, 0x10 ;  /* 0x0000001000057882 */ /* 0x000fca0000000000 */
[----:B------:R-:W-:Y:S04]  /*31a0*/  DEPBAR.LE SB1, 0x36 ;  /* 0x00009d800000791a */ /* 0x000fe80000000000 */
[----:B------:R-:W1:Y:S02]  /*31b0*/  UTCATOMSWS.FIND_AND_SET.ALIGN UP0, UR5, UR5 ;  /* 0x00000005000575e3 */ /* 0x000e640008000800 */
[----:B-1----:R-:W-:Y:S01]  /*31c0*/  MOV R4, UR5 ;  /* 0x0000000500047c02 */ /* 0x002fe20008000f00 */
[----:B------:R-:W-:Y:S05]  /*31d0*/  BRA.U !UP0, `(.L_x_64) ;  /* 0xfffffffd08e87547 */ /* 0x000fea000b83ffff */
.L_x_63:
[-C--:B------:R-:W-:Y:S02]  /*31e0*/  SHF.L.U32 R3, R3, R4.reuse, RZ ;  /* 0x0000000403037219 */ /* 0x080fe400000006ff */
[----:B------:R-:W-:Y:S01]  /*31f0*/  SHF.L.U32 R2, R2, R4, RZ ;  /* 0x0000000402027219 */ /* 0x000fe200000006ff */
[----:B------:R-:W-:Y:S02]  /*3200*/  IMAD.SHL.U32 R4, R4, 0x20, RZ ;  /* 0x0000002004047824 */ /* 0x000fe400078e00ff */
[----:B------:R1:W-:Y:S04]  /*3210*/  ATOMS.OR RZ, [UR4+0x14], R3 ;  /* 0x00001403ffff798c */ /* 0x0003e8000b000004 */
[----:B------:R1:W-:Y:S04]  /*3220*/  ATOMS.OR RZ, [UR4+0x18], R2 ;  /* 0x00001802ffff798c */ /* 0x0003e8000b000004 */
[----:B------:R1:W-:Y:S01]  /*3230*/  STS [UR45+0x130], R4 ;  /* 0x00013004ff007988 */ /* 0x0003e2000800082d */
[----:B------:R-:W-:Y:S05]  /*3240*/  BRA `(.L_x_62) ;  /* 0x0000000000107947 */ /* 0x000fea0003800000 */
.L_x_61:
[----:B------:R-:W-:-:S05]  /*3250*/  MOV R2, 0xffffffff ;  /* 0xffffffff00027802 */ /* 0x000fca0000000f00 */
[----:B------:R1:W-:Y:S02]  /*3260*/  STS [UR45+0x130], R2 ;  /* 0x00013002ff007988 */ /* 0x0003e4000800082d */
[----:B-1----:R-:W-:Y:S02]  /*3270*/  MOV R2, 0x3290 ;  /* 0x0000329000027802 */ /* 0x002fe40000000f00 */
[----:B--2--5:R-:W-:Y:S05]  /*3280*/  CALL.REL.NOINC `($__internal_1_$__cuda_sm10x_tcgen05_guardrail_trap_phase_invalid_during_alloc) ;  /* 0x0000006c004c7944 */ /* 0x024fea0003c00000 */
.L_x_62:
[----:B------:R-:W-:Y:S05]  /*3290*/  WARPSYNC.ALL ;  /* 0x0000000000007948 */ /* 0x000fea0003800000 */
[----:B------:R-:W3:Y:S01]  /*32a0*/  S2UR UR13, SR_CgaCtaId ;  /* 0x00000000000d79c3 */ /* 0x000ee20000008800 */
[----:B------:R-:W-:Y:S01]  /*32b0*/  UMOV UR4, 0x400 ;  /* 0x0000040000047882 */ /* 0x000fe20000000000 */
[----:B------:R-:W-:-:S06]  /*32c0*/  NOP ;  /* 0x0000000000007918 */ /* 0x000fcc0000000000 */
[----:B------:R-:W-:Y:S06]  /*32d0*/  BAR.ARV 0x6, 0xa0 ;  /* 0x0182800000007b1d */ /* 0x000fec0000002000 */
[----:B------:R-:W4:Y:S01]  /*32e0*/  LDCU UR14, c[0x0][0x38c] ;  /* 0x00007180ff0e77ac */ /* 0x000f220008000800 */
[----:B------:R-:W-:Y:S01]  /*32f0*/  LOP3.LUT R0, R0, 0xffff, RZ, 0xc0, !PT ;  /* 0x0000ffff00007812 */ /* 0x000fe200078ec0ff */
[----:B------:R-:W-:Y:S01]  /*3300*/  IMAD.MOV.U32 R11, RZ, RZ, 0x1 ;  /* 0x00000001ff0b7424 */ /* 0x000fe200078e00ff */
[----:B------:R-:W-:Y:S01]  /*3310*/  CS2R R8, SRZ ;  /* 0x0000000000087805 */ /* 0x000fe2000001ff00 */
[----:B------:R-:W-:Y:S01]  /*3320*/  IMAD.MOV.U32 R10, RZ, RZ, RZ ;  /* 0x000000ffff0a7224 */ /* 0x000fe200078e00ff */
[----:B------:R-:W-:Y:S01]  /*3330*/  R2UR UR17, R0 ;  /* 0x00000000001172ca */ /* 0x000fe200000e0000 */
[----:B------:R-:W-:Y:S01]  /*3340*/  UMOV UR28, URZ ;  /* 0x000000ff001c7c82 */ /* 0x000fe20008000000 */
[----:B------:R-:W-:Y:S01]  /*3350*/  UMOV UR27, URZ ;  /* 0x000000ff001b7c82 */ /* 0x000fe20008000000 */
[----:B---3--:R-:W-:Y:S01]  /*3360*/  ULEA UR13, UR13, UR4, 0x18 ;  /* 0x000000040d0d7291 */ /* 0x008fe2000f8ec0ff */
[----:B------:R-:W3:Y:S03]  /*3370*/  LDCU UR4, c[0x0][0x38c] ;  /* 0x00007180ff0477ac */ /* 0x000ee60008000800 */
[----:B------:R-:W-:-:S02]  /*3380*/  UIADD3 UR19, UPT, UPT, UR13, 0x8400, URZ ;  /* 0x000084000d137890 */ /* 0x000fc4000fffe0ff */
[----:B------:R-:W-:-:S03]  /*3390*/  UIADD3 UR20, UPT, UPT, UR13, 0x1c400, URZ ;  /* 0x0001c4000d147890 */ /* 0x000fc6000fffe0ff */
[----:B-1----:R-:W1:Y:S01]  /*33a0*/  LDS R2, [UR13+0x130] ;  /* 0x0001300dff027984 */ /* 0x002e620008000800 */
[----:B------:R-:W-:Y:S02]  /*33b0*/  UIADD3 UR21, UPT, UPT, UR13, 0x30400, URZ ;  /* 0x000304000d157890 */ /* 0x000fe4000fffe0ff */
[----:B------:R-:W-:Y:S02]  /*33c0*/  UIADD3 UR22, UPT, UPT, UR13, 0x30e00, URZ ;  /* 0x00030e000d167890 */ /* 0x000fe4000fffe0ff */
[----:B------:R-:W-:Y:S02]  /*33d0*/  USHF.R.U32.HI UR19, URZ, 0x4, UR19 ;  /* 0x00000004ff137899 */ /* 0x000fe40008011613 */
[----:B------:R-:W-:Y:S02]  /*33e0*/  USHF.R.U32.HI UR20, URZ, 0x4, UR20 ;  /* 0x00000004ff147899 */ /* 0x000fe40008011614 */
[----:B------:R-:W-:Y:S02]  /*33f0*/  USHF.R.U32.HI UR21, URZ, 0x4, UR21 ;  /* 0x00000004ff157899 */ /* 0x000fe40008011615 */
[----:B---3--:R-:W-:-:S02]  /*3400*/  UIADD3 UR4, UPT, UPT, UR4, 0x7f, URZ ;  /* 0x0000007f04047890 */ /* 0x008fc4000fffe0ff */
[----:B------:R-:W-:Y:S02]  /*3410*/  USHF.R.U32.HI UR22, URZ, 0x4, UR22 ;  /* 0x00000004ff167899 */ /* 0x000fe40008011616 */
[----:B------:R-:W-:Y:S02]  /*3420*/  USHF.R.S32.HI UR12, URZ, 0x1f, UR4 ;  /* 0x0000001fff0c7899 */ /* 0x000fe40008011404 */
[----:B------:R-:W-:Y:S02]  /*3430*/  ULOP3.LUT UR19, UR19, 0x3fff, URZ, 0xc0, !UPT ;  /* 0x00003fff13137892 */ /* 0x000fe4000f8ec0ff */
[----:B------:R-:W-:Y:S02]  /*3440*/  ULEA.HI UR12, UR12, UR4, URZ, 0x7 ;  /* 0x000000040c0c7291 */ /* 0x000fe4000f8f38ff */
[----:B------:R-:W-:Y:S02]  /*3450*/  ULOP3.LUT UR20, UR20, 0x3fff, URZ, 0xc0, !UPT ;  /* 0x00003fff14147892 */ /* 0x000fe4000f8ec0ff */
[----:B------:R-:W-:-:S02]  /*3460*/  USHF.R.S32.HI UR12, URZ, 0x7, UR12 ;  /* 0x00000007ff0c7899 */ /* 0x000fc4000801140c */
[----:B------:R-:W-:Y:S02]  /*3470*/  ULOP3.LUT UR21, UR21, 0x3fff, URZ, 0xc0, !UPT ;  /* 0x00003fff15157892 */ /* 0x000fe4000f8ec0ff */
[----:B------:R-:W-:Y:S02]  /*3480*/  UISETP.LT.AND UP0, UPT, UR12, 0x1, UPT ;  /* 0x000000010c00788c */ /* 0x000fe4000bf01270 */
[----:B------:R-:W-:Y:S02]  /*3490*/  ULOP3.LUT UR22, UR22, 0x3fff, URZ, 0xc0, !UPT ;  /* 0x00003fff16167892 */ /* 0x000fe4000f8ec0ff */
[----:B------:R-:W-:Y:S02]  /*34a0*/  USEL UR18, UR12, 0x1, !UP0 ;  /* 0x000000010c127887 */ /* 0x000fe4000c000000 */
[----:B------:R-:W-:Y:S02]  /*34b0*/  ULOP3.LUT UR19, UR19, 0x10000, URZ, 0xfc, !UPT ;  /* 0x0001000013137892 */ /* 0x000fe4000f8efcff */
[----:B------:R-:W-:-:S02]  /*34c0*/  ULOP3.LUT UR20, UR20, 0x10000, URZ, 0xfc, !UPT ;  /* 0x0001000014147892 */ /* 0x000fc4000f8efcff */
[----:B------:R-:W-:Y:S02]  /*34d0*/  ULOP3.LUT UR21, UR21, 0x10000, URZ, 0xfc, !UPT ;  /* 0x0001000015157892 */ /* 0x000fe4000f8efcff */
[----:B------:R-:W-:Y:S01]  /*34e0*/  ULOP3.LUT UR22, UR22, 0x10000, URZ, 0xfc, !UPT ;  /* 0x0001000016167892 */ /* 0x000fe2000f8efcff */
[----:B-1----:R-:W-:Y:S01]  /*34f0*/  R2UR UR29, R2 ;  /* 0x00000000021d72ca */ /* 0x002fe200000e0000 */
[----:B------:R-:W-:Y:S02]  /*3500*/  UIADD3 UR18, UPT, UPT, -UR18, URZ, URZ ;  /* 0x000000ff12127290 */ /* 0x000fe4000fffe1ff */
[----:B----4-:R-:W-:-:S10]  /*3510*/  UISETP.GE.AND UP3, UPT, UR14, 0x1, UPT ;  /* 0x000000010e00788c */ /* 0x010fd4000bf66270 */
[----:B------:R-:W-:Y:S02]  /*3520*/  UIADD3 UR11, UPT, UPT, UR29, 0x104, URZ ;  /* 0x000001041d0b7890 */ /* 0x000fe4000fffe0ff */
[----:B------:R-:W-:Y:S02]  /*3530*/  UIADD3 UR9, UPT, UPT, UR29, 0x40000104, URZ ;  /* 0x400001041d097890 */ /* 0x000fe4000fffe0ff */
[----:B------:R-:W-:Y:S02]  /*3540*/  UIADD3 UR7, UPT, UPT, UR29, -0x7ffffefc, URZ ;  /* 0x800001041d077890 */ /* 0x000fe4000fffe0ff */
[----:B------:R-:W-:Y:S02]  /*3550*/  UIADD3 UR5, UPT, UPT, UR29, -0x3ffffefc, URZ ;  /* 0xc00001041d057890 */ /* 0x000fe4000fffe0ff */
[----:B------:R-:W-:Y:S02]  /*3560*/  UIADD3 UR10, UPT, UPT, UR29, 0x100, URZ ;  /* 0x000001001d0a7890 */ /* 0x000fe4000fffe0ff */
[----:B------:R-:W-:-:S02]  /*3570*/  UIADD3 UR8, UPT, UPT, UR29, 0x40000100, URZ ;  /* 0x400001001d087890 */ /* 0x000fc4000fffe0ff */
[----:B------:R-:W-:Y:S02]  /*3580*/  UIADD3 UR6, UPT, UPT, UR29, -0x7fffff00, URZ ;  /* 0x800001001d067890 */ /* 0x000fe4000fffe0ff */
[----:B------:R-:W-:Y:S02]  /*3590*/  UIADD3 UR4, UPT, UPT, UR29, -0x3fffff00, URZ ;  /* 0xc00001001d047890 */ /* 0x000fe4000fffe0ff */
[----:B------:R-:W-:Y:S02]  /*35a0*/  USHF.R.U32.HI UR36, URZ, 0x1a, UR11 ;  /* 0x0000001aff247899 */ /* 0x000fe4000801160b */
[----:B------:R-:W-:Y:S02]  /*35b0*/  USHF.R.U32.HI UR34, URZ, 0x1a, UR9 ;  /* 0x0000001aff227899 */ /* 0x000fe40008011609 */
[----:B------:R-:W-:Y:S02]  /*35c0*/  USHF.R.U32.HI UR32, URZ, 0x1a, UR7 ;  /* 0x0000001aff207899 */ /* 0x000fe40008011607 */
[----:B------:R-:W-:-:S02]  /*35d0*/  USHF.R.U32.HI UR30, URZ, 0x1a, UR5 ;  /* 0x0000001aff1e7899 */ /* 0x000fc40008011605 */
[----:B------:R-:W-:Y:S02]  /*35e0*/  USHF.R.U32.HI UR37, URZ, 0x11, UR10 ;  /* 0x00000011ff257899 */ /* 0x000fe4000801160a */
[----:B------:R-:W-:Y:S02]  /*35f0*/  USHF.R.U32.HI UR35, URZ, 0x11, UR8 ;  /* 0x00000011ff237899 */ /* 0x000fe40008011608 */
[----:B------:R-:W-:Y:S02]  /*3600*/  USHF.R.U32.HI UR33, URZ, 0x11, UR6 ;  /* 0x00000011ff217899 */ /* 0x000fe40008011606 */
[----:B------:R-:W-:Y:S02]  /*3610*/  USHF.R.U32.HI UR31, URZ, 0x11, UR4 ;  /* 0x00000011ff1f7899 */ /* 0x000fe40008011604 */
[----:B------:R-:W-:Y:S02]  /*3620*/  ULOP3.LUT UR36, UR36, 0x30, URZ, 0xc0, !UPT ;  /* 0x0000003024247892 */ /* 0x000fe4000f8ec0ff */
[----:B------:R-:W-:-:S02]  /*3630*/  ULOP3.LUT UR34, UR34, 0x30, URZ, 0xc0, !UPT ;  /* 0x0000003022227892 */ /* 0x000fc4000f8ec0ff */
[----:B------:R-:W-:Y:S02]  /*3640*/  ULOP3.LUT UR32, UR32, 0x30, URZ, 0xc0, !UPT ;  /* 0x0000003020207892 */ /* 0x000fe4000f8ec0ff */
[----:B------:R-:W-:Y:S02]  /*3650*/  ULOP3.LUT UR30, UR30, 0x30, URZ, 0xc0, !UPT ;  /* 0x000000301e1e7892 */ /* 0x000fe4000f8ec0ff */
[----:B------:R-:W-:Y:S02]  /*3660*/  ULOP3.LUT UR37, UR37, 0x6000, URZ, 0xc0, !UPT ;  /* 0x0000600025257892 */ /* 0x000fe4000f8ec0ff */
[----:B------:R-:W-:Y:S02]  /*3670*/  ULOP3.LUT UR35, UR35, 0x6000, URZ, 0xc0, !UPT ;  /* 0x0000600023237892 */ /* 0x000fe4000f8ec0ff */
        /* <DEDUP_REMOVED lines=10> */
[----:B------:R-:W-:Y:S02]  /*3720*/  UPRMT UR37, UR36, 0x5410, UR37 ;  /* 0x0000541024257896 */ /* 0x000fe40008000025 */
[----:B------:R-:W-:Y:S02]  /*3730*/  UPRMT UR35, UR34, 0x5410, UR35 ;  /* 0x0000541022237896 */ /* 0x000fe40008000023 */
[----:B------:R-:W-:Y:S02]  /*3740*/  UPRMT UR33, UR32, 0x5410, UR33 ;  /* 0x0000541020217896 */ /* 0x000fe40008000021 */
[----:B------:R-:W-:Y:S01]  /*3750*/  UPRMT UR31, UR30, 0x5410, UR31 ;  /* 0x000054101e1f7896 */ /* 0x000fe2000800001f */
[----:B------:R-:W-:Y:S01]  /*3760*/  UMOV UR36, URZ ;  /* 0x000000ff00247c82 */ /* 0x000fe20008000000 */
[----:B------:R-:W-:Y:S01]  /*3770*/  UMOV UR34, URZ ;  /* 0x000000ff00227c82 */ /* 0x000fe20008000000 */
[----:B------:R-:W-:Y:S01]  /*3780*/  UMOV UR32, URZ ;  /* 0x000000ff00207c82 */ /* 0x000fe20008000000 */
[----:B------:R-:W-:-:S08]  /*3790*/  UMOV UR30, URZ ;  /* 0x000000ff001e7c82 */ /* 0x000fd00008000000 */
.L_x_71:
[----:B------:R-:W-:Y:S02]  /*37a0*/  LEA R0, R10, UR13, 0x3 ;  /* 0x0000000d0a007c11 */ /* 0x000fe4000f8e18ff */
[----:B------:R-:W-:Y:S02]  /*37b0*/  SHF.L.U32 R2, R9, 0x1f, RZ ;  /* 0x0000001f09027819 */ /* 0x000fe400000006ff */
[----:B------:R-:W-:Y:S01]  /*37c0*/  PLOP3.LUT P0, PT, PT, PT, UP3, 0x80, 0x8 ;  /* 0x000000000008781c */ /* 0x000fe20003f0f038 */
[----:B------:R-:W-:Y:S01]  /*37d0*/  VIADD R3, R0, 0xb0 ;  /* 0x000000b000037836 */ /* 0x000fe20000000000 */
[----:B-1----:R-:W1:Y:S02]  /*37e0*/  SYNCS.PHASECHK.TRANS64.TRYWAIT P1, [R0+URZ+0xa0], R2 ;  /* 0x0000a002000075a7 */ /* 0x002e6400080211ff */
[----:B-1--4-:R-:W-:Y:S09]  /*37f0*/  @!P1 BRA `(.L_x_65) ;  /* 0x0000006000209947 */ /* 0x012ff20003800000 */
.L_x_158:
[----:B------:R-:W-:Y:S01]  /*3800*/  LEA R4, R10, UR13, 0x4 ;  /* 0x0000000d0a047c11 */ /* 0x000fe2000f8e20ff */
[----:B------:R-:W-:Y:S01]  /*3810*/  @UP3 ULEA UR14, UR27, UR13, 0x3 ;  /* 0x0000000d1b0e3291 */ /* 0x000fe2000f8e18ff */
[----:B------:R-:W-:Y:S01]  /*3820*/  PLOP3.LUT P2, PT, PT, PT, PT, 0x80, 0x8 ;  /* 0x000000000008781c */ /* 0x000fe20003f4f070 */
[----:B------:R-:W-:Y:S01]  /*3830*/  ULEA UR15, UR28, UR13, 0x3 ;  /* 0x0000000d1c0f7291 */ /* 0x000fe2000f8e18ff */
[----:B------:R-:W-:Y:S01]  /*3840*/  PRMT R3, RZ, 0x654, R3 ;  /* 0x00000654ff037816 */ /* 0x000fe20000000003 */
[----:B------:R-:W-:Y:S01]  /*3850*/  ULEA UR16, UR28, UR29, 0x7 ;  /* 0x0000001d1c107291 */ /* 0x000fe2000f8e38ff */
[----:B------:R-:W3:Y:S01]  /*3860*/  LDS.128 R4, [R4+0x110] ;  /* 0x0001100004047984 */ /* 0x000ee20000000c00 */
[----:B-1----:R-:W-:Y:S02]  /*3870*/  @P0 SHF.L.U32 R2, R8, 0x1f, RZ ;  /* 0x0000001f08020819 */ /* 0x002fe400000006ff */
[----:B------:R-:W-:Y:S01]  /*3880*/  SHF.L.U32 R0, R11, 0x1f, RZ ;  /* 0x0000001f0b007819 */ /* 0x000fe200000006ff */
[----:B------:R-:W-:Y:S01]  /*3890*/  @!PT LDS RZ, [RZ] ;  /* 0x00000000fffff984 */ /* 0x000fe20000000800 */
[----:B------:R-:W-:Y:S01]  /*38a0*/  @!PT LDS RZ, [RZ] ;  /* 0x00000000fffff984 */ /* 0x000fe20000000800 */
[----:B------:R-:W-:Y:S01]  /*38b0*/  @!PT LDS RZ, [RZ] ;  /* 0x00000000fffff984 */ /* 0x000fe20000000800 */
[----:B------:R-:W-:Y:S01]  /*38c0*/  @!PT LDS RZ, [RZ] ;  /* 0x00000000fffff984 */ /* 0x000fe20000000800 */
[----:B------:R1:W-:Y:S06]  /*38d0*/  MEMBAR.ALL.CTA ;  /* 0x0000000000007992 */ /* 0x0003ec0000008000 */
[----:B-1----:R-:W1:Y:S02]  /*38e0*/  FENCE.VIEW.ASYNC.S ;  /* 0x00000000000073c6 */ /* 0x002e640000000000 */
[----:B-1----:R1:W-:Y:S01]  /*38f0*/  SYNCS.ARRIVE.TRANS64.RED.A1T0 RZ, [R3+URZ], RZ ;  /* 0x000000ff03ff79a7 */ /* 0x0023e200081004ff */
[----:B------:R1:W4:Y:S01]  /*3900*/  @P0 SYNCS.PHASECHK.TRANS64.TRYWAIT P2, [UR14], R2 ;  /* 0x00000002ff0005a7 */ /* 0x000322000804110e */
[----:B---3--:R-:W-:Y:S01]  /*3910*/  LOP3.LUT P1, RZ, R6, 0x1, RZ, 0xc0, !PT ;  /* 0x0000000106ff7812 */ /* 0x008fe2000782c0ff */
[----:B------:R-:W3:Y:S02]  /*3920*/  SYNCS.PHASECHK.TRANS64.TRYWAIT P0, [UR15+0xd0], R0 ;  /* 0x0000d000ff0075a7 */ /* 0x000ee4000800110f */
[----:B-1-34-:R-:W-:Y:S10]  /*3930*/  @!P0 BRA `(.L_x_66) ;  /* 0x0000005c00e48947 */ /* 0x01aff40003800000 */
.L_x_160:
[----:B------:R-:W-:Y:S01]  /*3940*/  IADD3 R10, PT, PT, R10, 0x1, RZ ;  /* 0x000000010a0a7810 */ /* 0x000fe20007ffe0ff */
[----:B------:R-:W-:Y:S06]  /*3950*/  BRA.U !UP3, `(.L_x_67) ;  /* 0x000000010bdc7547 */ /* 0x000fec000b800000 */
[----:B------:R-:W-:Y:S01]  /*3960*/  UMOV UR26, URZ ;  /* 0x000000ff001a7c82 */ /* 0x000fe20008000000 */
[----:B------:R-:W-:Y:S01]  /*3970*/  UMOV UR25, UR18 ;  /* 0x0000001200197c82 */ /* 0x000fe20008000000 */
[----:B------:R-:W-:Y:S01]  /*3980*/  UMOV UR24, UR12 ;  /* 0x0000000c00187c82 */ /* 0x000fe20008000000 */
[----:B------:R-:W-:-:S05]  /*3990*/  UMOV UR23, UR27 ;  /* 0x0000001b00177c82 */ /* 0x000fca0008000000 */
.L_x_70:
[----:B------:R-:W-:Y:S02]  /*39a0*/  UIADD3 UR25, UPT, UPT, UR25, 0x1, URZ ;  /* 0x0000000119197890 */ /* 0x000fe4000fffe0ff */
[----:B---3--:R-:W-:Y:S02]  /*39b0*/  ULEA UR14, UR23, UR13, 0x3 ;  /* 0x0000000d170e7291 */ /* 0x008fe4000f8e18ff */
[----:B------:R-:W-:Y:S01]  /*39c0*/  UISETP.NE.AND UP0, UPT, UR25, URZ, UPT ;  /* 0x000000ff1900728c */ /* 0x000fe2000bf05270 */
[----:B----4-:R-:W-:Y:S10]  /*39d0*/  @P2 BRA `(.L_x_68) ;  /* 0x00000000000c2947 */ /* 0x010ff40003800000 */
[----:B-1----:R-:W-:Y:S04]  /*39e0*/  SHF.L.U32 R2, R8, 0x1f, RZ ;  /* 0x0000001f08027819 */ /* 0x002fe800000006ff */
[----:B------:R-:W1:Y:S02]  /*39f0*/  SYNCS.PHASECHK.TRANS64.TRYWAIT P0, [UR14], R2 ;  /* 0x00000002ff0075a7 */ /* 0x000e64000800110e */
[----:B-1----:R-:W-:Y:S05]  /*3a00*/  @!P0 BRA `(.L_x_69) ;  /* 0x0000005c00c88947 */ /* 0x002fea0003800000 */
.L_x_68:
[----:B------:R-:W-:Y:S01]  /*3a10*/  UISETP.NE.AND UP1, UPT, UR24, 0x1, UPT ;  /* 0x000000011800788c */ /* 0x000fe2000bf25270 */
[----:B------:R-:W-:Y:S01]  /*3a20*/  PLOP3.LUT P2, PT, PT, PT, PT, 0x80, 0x8 ;  /* 0x000000000008781c */ /* 0x000fe20003f4f070 */
[----:B------:R-:W-:Y:S02]  /*3a30*/  UIADD3 UR27, UPT, UPT, UR23, 0x1, URZ ;  /* 0x00000001171b7890 */ /* 0x000fe4000fffe0ff */
[----:B------:R-:W-:Y:S02]  /*3a40*/  ULEA UR40, UR23, UR20, 0xa ;  /* 0x0000001417287291 */ /* 0x000fe4000f8e50ff */
[----:B------:R-:W-:Y:S01]  /*3a50*/  UISETP.NE.AND UP2, UPT, UR27, 0x5, UPT ;  /* 0x000000051b00788c */ /* 0x000fe2000bf45270 */
[----:B------:R-:W-:Y:S01]  /*3a60*/  PLOP3.LUT P0, PT, PT, PT, UP1, 0x80, 0x8 ;  /* 0x000000000008781c */ /* 0x000fe20003f0f018 */
[----:B------:R-:W-:Y:S02]  /*3a70*/  ULEA UR42, UR23, UR21, 0x5 ;  /* 0x00000015172a7291 */ /* 0x000fe4000f8e28ff */
[----:B------:R-:W-:Y:S02]  /*3a80*/  USEL UR39, URZ, 0x1, UP2 ;  /* 0x00000001ff277887 */ /* 0x000fe40009000000 */
[----:B------:R-:W-:Y:S02]  /*3a90*/  USEL UR27, UR27, URZ, UP2 ;  /* 0x000000ff1b1b7287 */ /* 0x000fe40009000000 */
[----:B------:R-:W-:Y:S02]  /*3aa0*/  ULEA UR44, UR23, UR22, 0x5 ;  /* 0x00000016172c7291 */ /* 0x000fe4000f8e28ff */
[----:B------:R-:W-:Y:S01]  /*3ab0*/  @UP1 ULEA UR38, UR27, UR13, 0x3 ;  /* 0x0000000d1b261291 */ /* 0x000fe2000f8e18ff */
[----:B------:R-:W-:Y:S01]  /*3ac0*/  LOP3.LUT R8, R8, UR39, RZ, 0x3c, !PT ;  /* 0x0000002708087c12 */ /* 0x000fe2000f8e3cff */
[----:B------:R-:W-:Y:S02]  /*3ad0*/  UISETP.NE.U32.AND UP1, UPT, UR26, URZ, UPT ;  /* 0x000000ff1a00728c */ /* 0x000fe4000bf25070 */
[----:B------:R-:W-:Y:S01]  /*3ae0*/  UIADD3 UR56, UPT, UPT, UR40, 0x2, URZ ;  /* 0x0000000228387890 */ /* 0x000fe2000fffe0ff */
[----:B-1----:R-:W-:Y:S01]  /*3af0*/  @P0 SHF.L.U32 R0, R8, 0x1f, RZ ;  /* 0x0000001f08000819 */ /* 0x002fe200000006ff */
[----:B------:R-:W-:Y:S02]  /*3b00*/  UIADD3 UR52, UPT, UPT, UR40, 0x4, URZ ;  /* 0x0000000428347890 */ /* 0x000fe4000fffe0ff */
[----:B------:R-:W-:Y:S01]  /*3b10*/  UIADD3 UR48, UPT, UPT, UR40, 0x6, URZ ;  /* 0x0000000628307890 */ /* 0x000fe2000fffe0ff */
[----:B------:R3:W4:Y:S01]  /*3b20*/  @P0 SYNCS.PHASECHK.TRANS64.TRYWAIT P2, [UR38], R0 ;  /* 0x00000000ff0005a7 */ /* 0x0007220008041126 */
[----:B------:R-:W-:Y:S02]  /*3b30*/  ULEA UR38, UR23, UR19, 0xa ;  /* 0x0000001317267291 */ /* 0x000fe4000f8e50ff */
[----:B------:R-:W-:Y:S02]  /*3b40*/  UIADD3 UR14, UPT, UPT, UR14, 0x28, URZ ;  /* 0x000000280e0e7890 */ /* 0x000fe4000fffe0ff */
[----:B------:R-:W-:Y:S02]  /*3b50*/  UIADD3 UR54, UPT, UPT, UR38, 0x2, URZ ;  /* 0x0000000226367890 */ /* 0x000fe4000fffe0ff */
[----:B------:R-:W-:Y:S02]  /*3b60*/  UIADD3 UR50, UPT, UPT, UR38, 0x4, URZ ;  /* 0x0000000426327890 */ /* 0x000fe4000fffe0ff */
[----:B------:R-:W-:Y:S02]  /*3b70*/  UIADD3 UR46, UPT, UPT, UR38, 0x6, URZ ;  /* 0x00000006262e7890 */ /* 0x000fe4000fffe0ff */
[----:B------:R-:W-:Y:S01]  /*3b80*/  UIADD3 UR24, UPT, UPT, UR24, -0x1, URZ ;  /* 0xffffffff18187890 */ /* 0x000fe2000fffe0ff */
[----:B------:R-:W-:Y:S01]  /*3b90*/  UMOV UR43, 0x4008 ;  /* 0x00004008002b7882 */ /* 0x000fe20000000000 */
[----:B------:R-:W-:Y:S01]  /*3ba0*/  UMOV UR45, 0x4008 ;  /* 0x00004008002d7882 */ /* 0x000fe20000000000 */
[----:B------:R3:W-:Y:S01]  /*3bb0*/  UTCCP.T.S.4x32dp128bit tmem[UR29+0x100], gdesc[UR42] ;  /* 0x0001002a1d0079e7 */ /* 0x0007e20009100000 */
[----:B------:R3:W-:Y:S01]  /*3bc0*/  UTCCP.T.S.4x32dp128bit tmem[UR29+0x104], gdesc[UR44] ;  /* 0x0001042c1d0079e7 */ /* 0x0007e20009100000 */
[----:B------:R-:W-:Y:S01]  /*3bd0*/  UMOV UR41, 0x40004040 ;  /* 0x4000404000297882 */ /* 0x000fe20000000000 */
[----:B------:R-:W-:Y:S01]  /*3be0*/  UMOV UR39, 0x40004040 ;  /* 0x4000404000277882 */ /* 0x000fe20000000000 */
[----:B------:R-:W-:Y:S01]  /*3bf0*/  UMOV UR57, 0x40004040 ;  /* 0x4000404000397882 */ /* 0x000fe20000000000 */
[----:B------:R3:W-:Y:S01]  /*3c00*/  UTCQMMA gdesc[UR38], gdesc[UR40], tmem[UR16], tmem[UR36], idesc[UR37], tmem[UR10], UP1 ;  /* 0x000a242826007dea */ /* 0x0007e20008800310 */
[----:B------:R-:W-:Y:S01]  /*3c10*/  UMOV UR55, 0x40004040 ;  /* 0x4000404000377882 */ /* 0x000fe20000000000 */
[----:B------:R-:W-:Y:S01]  /*3c20*/  UMOV UR53, 0x40004040 ;  /* 0x4000404000357882 */ /* 0x000fe20000000000 */
[----:B------:R3:W-:Y:S01]  /*3c30*/  UTCQMMA gdesc[UR54], gdesc[UR56], tmem[UR16], tmem[UR34], idesc[UR35], tmem[UR8], UPT ;  /* 0x0008223836007dea */ /* 0x0007e2000b800310 */
[----:B------:R-:W-:Y:S01]  /*3c40*/  UMOV UR51, 0x40004040 ;  /* 0x4000404000337882 */ /* 0x000fe20000000000 */
[----:B------:R-:W-:Y:S01]  /*3c50*/  UMOV UR49, 0x40004040 ;  /* 0x4000404000317882 */ /* 0x000fe20000000000 */
[----:B------:R3:W-:Y:S01]  /*3c60*/  UTCQMMA gdesc[UR50], gdesc[UR52], tmem[UR16], tmem[UR32], idesc[UR33], tmem[UR6], UPT ;  /* 0x0006203432007dea */ /* 0x0007e2000b800310 */
[----:B------:R-:W-:Y:S01]  /*3c70*/  UMOV UR47, 0x40004040 ;  /* 0x40004040002f7882 */ /* 0x000fe20000000000 */
[----:B------:R-:W-:Y:S01]  /*3c80*/  UMOV UR26, 0x1 ;  /* 0x00000001001a7882 */ /* 0x000fe20000000000 */
[----:B------:R3:W-:Y:S01]  /*3c90*/  UTCQMMA gdesc[UR46], gdesc[UR48], tmem[UR16], tmem[UR30], idesc[UR31], tmem[UR4], UPT ;  /* 0x00041e302e007dea */ /* 0x0007e2000b800310 */
[----:B------:R3:W-:Y:S01]  /*3ca0*/  UTCBAR.MULTICAST [UR14], URZ, UR17 ;  /* 0x000000ff0e0073e9 */ /* 0x0007e20008000811 */
[----:B------:R-:W-:Y:S01]  /*3cb0*/  UMOV UR23, UR27 ;  /* 0x0000001b00177c82 */ /* 0x000fe20008000000 */
[----:B------:R-:W-:Y:S05]  /*3cc0*/  BRA.U UP0, `(.L_x_70) ;  /* 0xfffffffd00347547 */ /* 0x000fea000b83ffff */
.L_x_67:
[----:B------:R-:W-:Y:S01]  /*3cd0*/  UIADD3 UR28, UPT, UPT, UR28, 0x1, URZ ;  /* 0x000000011c1c7890 */ /* 0x000fe2000fffe0ff */
[C---:B------:R-:W-:Y:S01]  /*3ce0*/  ISETP.NE.AND P0, PT, R10.reuse, 0x2, PT ;  /* 0x000000020a00780c */ /* 0x040fe20003f05270 */
[----:B------:R-:W-:Y:S02]  /*3cf0*/  UIADD3 UR15, UPT, UPT, UR15, 0xc0, URZ ;  /* 0x000000c00f0f7890 */ /* 0x000fe4000fffe0ff */
[----:B------:R-:W-:Y:S01]  /*3d00*/  UISETP.NE.AND UP0, UPT, UR28, 0x2, UPT ;  /* 0x000000021c00788c */ /* 0x000fe2000bf05270 */
[----:B-1-3--:R-:W-:Y:S02]  /*3d10*/  SEL R0, RZ, 0x1, P0 ;  /* 0x00000001ff007807 */ /* 0x00afe40000000000 */
[----:B------:R-:W-:Y:S01]  /*3d20*/  SEL R10, R10, RZ, P0 ;  /* 0x000000ff0a0a7207 */ /* 0x000fe20000000000 */
[----:B------:R-:W-:Y:S01]  /*3d30*/  USEL UR14, URZ, 0x1, UP0 ;  /* 0x00000001ff0e7887 */ /* 0x000fe20008000000 */
[----:B------:R-:W-:Y:S01]  /*3d40*/  LOP3.LUT R9, R9, R0, RZ, 0x3c, !PT ;  /* 0x0000000009097212 */ /* 0x000fe200078e3cff */
[----:B------:R-:W-:Y:S01]  /*3d50*/  USEL UR28, UR28, URZ, UP0 ;  /* 0x000000ff1c1c7287 */ /* 0x000fe20008000000 */
[----:B------:R1:W-:Y:S03]  /*3d60*/  UTCBAR [UR15], URZ ;  /* 0x000000ff0f0073e9 */ /* 0x0003e600080000ff */
[----:B------:R-:W-:Y:S01]  /*3d70*/  LOP3.LUT R11, R11, UR14, RZ, 0x3c, !PT ;  /* 0x0000000e0b0b7c12 */ /* 0x000fe2000f8e3cff */
[----:B------:R-:W-:Y:S07]  /*3d80*/  @P1 BRA `(.L_x_71) ;  /* 0xfffffff800841947 */ /* 0x000fee000383ffff */
[----:B------:R-:W3:Y:S01]  /*3d90*/  S2UR UR4, SR_CgaCtaId ;  /* 0x00000000000479c3 */ /* 0x000ee20000008800 */
[----:B------:R-:W-:Y:S01]  /*3da0*/  ELECT P0, URZ, PT ;  /* 0x0000000000ff782f */ /* 0x000fe20003800000 */
[----:B------:R-:W-:Y:S01]  /*3db0*/  IMAD.MOV.U32 R0, RZ, RZ, 0x1 ;  /* 0x00000001ff007424 */ /* 0x000fe200078e00ff */
[----:B------:R-:W-:Y:S01]  /*3dc0*/  UIADD3 UR13, UPT, UPT, UR13, 0xd0, URZ ;  /* 0x000000d00d0d7890 */ /* 0x000fe2000fffe0ff */
[----:B------:R-:W-:Y:S01]  /*3dd0*/  SHF.L.U32 R2, R11, 0x1f, RZ ;  /* 0x0000001f0b027819 */ /* 0x000fe200000006ff */
[----:B------:R-:W-:-:S03]  /*3de0*/  UMOV UR5, 0x40 ;  /* 0x0000004000057882 */ /* 0x000fc60000000000 */
[----:B------:R-:W-:Y:S01]  /*3df0*/  UVIRTCOUNT.DEALLOC.SMPOOL 0x80 ;  /* 0x000000800000784c */ /* 0x000fe20000000000 */
[----:B---3--:R-:W-:Y:S02]  /*3e00*/  ULEA UR4, UR4, UR5, 0x18 ;  /* 0x0000000504047291 */ /* 0x008fe4000f8ec0ff */
[----:B------:R-:W-:-:S07]  /*3e10*/  ULEA UR5, UR28, UR13, 0x3 ;  /* 0x0000000d1c057291 */ /* 0x000fce000f8e18ff */
[----:B------:R3:W-:Y:S02]  /*3e20*/  @P0 STS.U8 [UR4+0x1c], R0 ;  /* 0x00001c00ff000988 */ /* 0x0007e40008000004 */
[----:B------:R-:W2:Y:S02]  /*3e30*/  SYNCS.PHASECHK.TRANS64.TRYWAIT P0, [UR5], R2 ;  /* 0x00000002ff0075a7 */ /* 0x000ea40008001105 */
[----:B--23--:R-:W-:Y:S05]  /*3e40*/  @!P0 BRA `(.L_x_72) ;  /* 0x0000005800d08947 */ /* 0x00cfea0003800000 */
.L_x_163:
[----:B------:R-:W-:-:S04]  /*3e50*/  UIADD3 UR6, UPT, UPT, UR28, 0x1, URZ ;  /* 0x000000011c067890 */ /* 0x000fc8000fffe0ff */
[----:B------:R-:W-:-:S04]  /*3e60*/  UISETP.NE.AND UP0, UPT, UR6, 0x2, UPT ;  /* 0x000000020600788c */ /* 0x000fc8000bf05270 */
[----:B------:R-:W-:Y:S02]  /*3e70*/  USEL UR5, URZ, 0x1, UP0 ;  /* 0x00000001ff057887 */ /* 0x000fe40008000000 */
[----:B------:R-:W-:-:S04]  /*3e80*/  USEL UR6, UR6, URZ, UP0 ;  /* 0x000000ff06067287 */ /* 0x000fc80008000000 */
[----:B------:R-:W-:Y:S01]  /*3e90*/  ULEA UR6, UR6, UR13, 0x3 ;  /* 0x0000000d06067291 */ /* 0x000fe2000f8e18ff */
[----:B--2---:R-:W-:-:S04]  /*3ea0*/  LOP3.LUT R2, R11, UR5, RZ, 0x3c, !PT ;  /* 0x000000050b027c12 */ /* 0x004fc8000f8e3cff */
[----:B------:R-:W-:-:S04]  /*3eb0*/  SHF.L.U32 R2, R2, 0x1f, RZ ;  /* 0x0000001f02027819 */ /* 0x000fc800000006ff */
[----:B------:R-:W2:Y:S02]  /*3ec0*/  SYNCS.PHASECHK.TRANS64.TRYWAIT P0, [UR6], R2 ;  /* 0x00000002ff0075a7 */ /* 0x000ea40008001106 */
[----:B--2---:R-:W-:Y:S05]  /*3ed0*/  @!P0 BRA `(.L_x_73) ;  /* 0x0000005800c48947 */ /* 0x004fea0003800000 */
.L_x_165:
[----:B------:R-:W-:Y:S01]  /*3ee0*/  NOP ;  /* 0x0000000000007918 */ /* 0x000fe20000000000 */
[----:B--2---:R-:W2:Y:S01]  /*3ef0*/  LDS R0, [UR4+0x14] ;  /* 0x00001404ff007984 */ /* 0x004ea20008000800 */
[----:B------:R-:W-:Y:S01]  /*3f00*/  ULOP3.LUT UR6, UR29, 0xffff, URZ, 0xc0, !UPT ;  /* 0x0000ffff1d067892 */ /* 0x000fe2000f8ec0ff */
[----:B------:R-:W-:Y:S01]  /*3f10*/  UMOV UR8, 0xffff ;  /* 0x0000ffff00087882 */ /* 0x000fe20000000000 */
[----:B------:R-:W-:Y:S02]  /*3f20*/  UMOV UR5, 0x1 ;  /* 0x0000000100057882 */ /* 0x000fe40000000000 */
[----:B------:R-:W-:-:S04]  /*3f30*/  USHF.R.U32.HI UR6, URZ, 0x5, UR6 ;  /* 0x00000005ff067899 */ /* 0x000fc80008011606 */
[----:B------:R-:W-:Y:S02]  /*3f40*/  USHF.L.U32 UR8, UR8, UR6, URZ ;  /* 0x0000000608087299 */ /* 0x000fe400080006ff */
[----:B------:R-:W-:-:S04]  /*3f50*/  USHF.L.U32 UR5, UR5, UR6, URZ ;  /* 0x0000000605057299 */ /* 0x000fc800080006ff */
[----:B--2---:R-:W-:-:S04]  /*3f60*/  LOP3.LUT R0, R0, UR8, RZ, 0xc0, !PT ;  /* 0x0000000800007c12 */ /* 0x004fc8000f8ec0ff */
[----:B------:R-:W-:-:S13]  /*3f70*/  ISETP.NE.AND P0, PT, R0, UR8, PT ;  /* 0x0000000800007c0c */ /* 0x000fda000bf05270 */
[----:B------:R-:W-:Y:S05]  /*3f80*/  @P0 BRA `(.L_x_74) ;  /* 0x0000000000580947 */ /* 0x000fea0003800000 */
[----:B------:R-:W2:Y:S02]  /*3f90*/  LDS R0, [UR4+0x18] ;  /* 0x00001804ff007984 */ /* 0x000ea40008000800 */
[----:B--2---:R-:W-:-:S04]  /*3fa0*/  LOP3.LUT R0, R0, UR5, RZ, 0xc0, !PT ;  /* 0x0000000500007c12 */ /* 0x004fc8000f8ec0ff */
[----:B------:R-:W-:-:S13]  /*3fb0*/  ISETP.NE.AND P0, PT, R0, UR5, PT ;  /* 0x0000000500007c0c */ /* 0x000fda000bf05270 */
[----:B------:R-:W-:Y:S05]  /*3fc0*/  @P0 BRA `(.L_x_75) ;  /* 0x00000000003c0947 */ /* 0x000fea0003800000 */
[----:B------:R-:W2:Y:S01]  /*3fd0*/  S2R R2, SR_LANEID ;  /* 0x0000000000027919 */ /* 0x000ea20000000000 */
[----:B------:R-:W-:Y:S01]  /*3fe0*/  ULOP3.LUT UR8, URZ, UR8, URZ, 0x33, !UPT ;  /* 0x00000008ff087292 */ /* 0x000fe2000f8e33ff */
[----:B------:R-:W-:Y:S02]  /*3ff0*/  VOTEU.ANY UR7, UPT, PT ;  /* 0x0000000000077886 */ /* 0x000fe400038e0100 */
[----:B------:R-:W-:-:S03]  /*4000*/  UFLO.U32 UR7, UR7 ;  /* 0x00000007000772bd */ /* 0x000fc600080e0000 */
[----:B------:R-:W-:-:S04]  /*4010*/  IMAD.U32 R0, RZ, RZ, UR8 ;  /* 0x00000008ff007e24 */ /* 0x000fc8000f8e00ff */
[----:B------:R3:W1:Y:S02]  /*4020*/  REDUX UR6, R0 ;  /* 0x00000000000673c4 */ /* 0x0006640000000000 */
[----:B------:R1:W-:Y:S01]  /*4030*/  UTCATOMSWS.AND URZ, UR8 ;  /* 0x0000000800ff79e3 */ /* 0x0003e20008000000 */
[----:B--2---:R-:W-:Y:S02]  /*4040*/  ISETP.EQ.U32.AND P0, PT, R2, UR7, PT ;  /* 0x0000000702007c0c */ /* 0x004fe4000bf02070 */
[----:B---3--:R-:W-:Y:S02]  /*4050*/  LOP3.LUT R0, RZ, UR5, RZ, 0x33, !PT ;  /* 0x00000005ff007c12 */ /* 0x008fe4000f8e33ff */
[----:B-1----:R-:W-:Y:S02]  /*4060*/  MOV R2, UR6 ;  /* 0x0000000600027c02 */ /* 0x002fe40008000f00 */
[----:B------:R-:W1:Y:S07]  /*4070*/  REDUX UR5, R0 ;  /* 0x00000000000573c4 */ /* 0x000e6e0000000000 */
[----:B------:R2:W-:Y:S01]  /*4080*/  @P0 ATOMS.AND RZ, [UR4+0x14], R2 ;  /* 0x00001402ffff098c */ /* 0x0005e2000a800004 */
[----:B-1----:R-:W-:-:S05]  /*4090*/  IMAD.U32 R0, RZ, RZ, UR5 ;  /* 0x00000005ff007e24 */ /* 0x002fca000f8e00ff */
[----:B------:R2:W-:Y:S01]  /*40a0*/  @P0 ATOMS.AND RZ, [UR4+0x18], R0 ;  /* 0x00001800ffff098c */ /* 0x0005e2000a800004 */
[----:B------:R-:W-:Y:S05]  /*40b0*/  BRA `(.L_x_76) ;  /* 0x0000000000147947 */ /* 0x000fea0003800000 */
.L_x_75:
[----:B------:R-:W-:Y:S02]  /*40c0*/  MOV R2, 0x40e0 ;  /* 0x000040e000027802 */ /* 0x000fe40000000f00 */
[----:B-1--45:R-:W-:Y:S05]  /*40d0*/  CALL.REL.NOINC `($__internal_0_$__cuda_sm10x_tcgen05_guardrail_trap_col_being_dealloced_not_returned_by_alloc) ;  /* 0x0000005c00ac7944 */ /* 0x032fea0003c00000 */
[----:B------:R-:W-:Y:S05]  /*40e0*/  BRA `(.L_x_76) ;  /* 0x0000000000087947 */ /* 0x000fea0003800000 */
.L_x_74:
[----:B------:R-:W-:Y:S02]  /*40f0*/  MOV R2, 0x4110 ;  /* 0x0000411000027802 */ /* 0x000fe40000000f00 */
[----:B-1--45:R-:W-:Y:S05]  /*4100*/  CALL.REL.NOINC `($__internal_2_$__cuda_sm10x_tcgen05_guardrail_trap_unallocated_columns_being_dealloced) ;  /* 0x0000005c00b87944 */ /* 0x032fea0003c00000 */
.L_x_76:
[----:B------:R-:W-:Y:S01]  /*4110*/  NOP ;  /* 0x0000000000007918 */ /* 0x000fe20000000000 */
[----:B------:R-:W-:Y:S05]  /*4120*/  EXIT ;  /* 0x000000000000794d */ /* 0x000fea0003800000 */
.L_x_60:
[----:B------:R-:W-:-:S09]  /*4130*/  UISETP.NE.OR UP5, UPT, UR10, 0x3, !UP5 ;  /* 0x000000030a00788c */ /* 0x000fd2000efa5670 */
[----:B------:R-:W-:Y:S05]  /*4140*/  BRA.U UP5, `(.L_x_77) ;  /* 0x0000000d05f87547 */ /* 0x000fea000b800000 */
[----:B------:R-:W1:Y:S01]  /*4150*/  LDC R0, c[0x0][0xf30] ;  /* 0x0003cc00ff007b82 */ /* 0x000e620000000800 */
[----:B------:R-:W-:Y:S01]  /*4160*/  UMOV UR4, 0x400 ;  /* 0x0000040000047882 */ /* 0x000fe20000000000 */
[----:B------:R-:W-:Y:S01]  /*4170*/  IMAD.MOV.U32 R32, RZ, RZ, 0x1 ;  /* 0x00000001ff207424 */ /* 0x000fe200078e00ff */
[----:B------:R-:W-:Y:S01]  /*4180*/  ULEA UR4, UR45, UR4, 0x18 ;  /* 0x000000042d047291 */ /* 0x000fe2000f8ec0ff */
[----:B------:R-:W-:Y:S01]  /*4190*/  CS2R R30, SRZ ;  /* 0x00000000001e7805 */ /* 0x000fe2000001ff00 */
[----:B------:R-:W-:Y:S01]  /*41a0*/  IMAD.MOV.U32 R27, RZ, RZ, 0x2000 ;  /* 0x00002000ff1b7424 */ /* 0x000fe200078e00ff */
[----:B------:R-:W-:Y:S02]  /*41b0*/  UPLOP3.LUT UP0, UPT, UPT, UPT, UPT, 0x40, 0x4 ;  /* 0x000000000004789c */ /* 0x000fe40003f0e870 */
[----:B------:R-:W3:Y:S01]  /*41c0*/  LDC R26, c[0x0][0x370] ;  /* 0x0000dc00ff1a7b82 */ /* 0x000ee20000000800 */
[----:B------:R-:W-:Y:S02]  /*41d0*/  UIADD3 UR5, UPT, UPT, UR4, 0x68, URZ ;  /* 0x0000006804057890 */ /* 0x000fe4000fffe0ff */
[----:B------:R-:W-:-:S02]  /*41e0*/  UIADD3 UR33, UPT, UPT, UR4, 0x50, URZ ;  /* 0x0000005004217890 */ /* 0x000fc4000fffe0ff */
[----:B------:R-:W-:Y:S02]  /*41f0*/  UIADD3 UR25, UPT, UPT, UR4, 0x58, URZ ;  /* 0x0000005804197890 */ /* 0x000fe4000fffe0ff */
[----:B------:R-:W-:Y:S01]  /*4200*/  UIADD3 UR9, UPT, UPT, UR4, 0x60, URZ ;  /* 0x0000006004097890 */ /* 0x000fe2000fffe0ff */
[----:B------:R-:W4:Y:S01]  /*4210*/  LDC R3, c[0x0][0xf0c] ;  /* 0x0003c300ff037b82 */ /* 0x000f220000000800 */
[----:B------:R-:W-:-:S07]  /*4220*/  UPRMT UR5, UR45, 0x654, UR5 ;  /* 0x000006542d057896 */ /* 0x000fce0008000005 */
[----:B------:R-:W2:Y:S01]  /*4230*/  LDC R24, c[0x0][0xf20] ;  /* 0x0003c800ff187b82 */ /* 0x000ea20000000800 */
[----:B-1----:R-:W-:-:S07]  /*4240*/  ISETP.NE.AND P1, PT, R0, 0x1, PT ;  /* 0x000000010000780c */ /* 0x002fce0003f25270 */
[----:B------:R-:W1:Y:S08]  /*4250*/  LDC.64 R34, c[0x0][0x348] ;  /* 0x0000d200ff227b82 */ /* 0x000e700000000a00 */
[----:B------:R-:W1:Y:S08]  /*4260*/  LDC.64 R14, c[0x0][0xc88] ;  /* 0x00032200ff0e7b82 */ /* 0x000e700000000a00 */
[----:B------:R-:W1:Y:S08]  /*4270*/  LDC.64 R18, c[0x0][0xf10] ;  /* 0x0003c400ff127b82 */ /* 0x000e700000000a00 */
[----:B------:R-:W1:Y:S08]  /*4280*/  LDC.64 R6, c[0x0][0xf18] ;  /* 0x0003c600ff067b82 */ /* 0x000e700000000a00 */
[----:B------:R-:W1:Y:S08]  /*4290*/  LDC.64 R4, c[0x0][0xf28] ;  /* 0x0003ca00ff047b82 */ /* 0x000e700000000a00 */
[----:B------:R-:W1:Y:S08]  /*42a0*/  LDC.64 R16, c[0x0][0xc90] ;  /* 0x00032400ff107b82 */ /* 0x000e700000000a00 */
[----:B--234-:R-:W1:Y:S02]  /*42b0*/  LDC R25, c[0x0][0x374] ;  /* 0x0000dd00ff197b82 */ /* 0x01ce640000000800 */
.L_x_88:
[C---:B------:R-:W-:Y:S02]  /*42c0*/  LEA R0, R31.reuse, UR4, 0x3 ;  /* 0x000000041f007c11 */ /* 0x040fe4000f8e18ff */
[----:B------:R-:W-:Y:S02]  /*42d0*/  SHF.L.U32 R2, R30, 0x1f, RZ ;  /* 0x0000001f1e027819 */ /* 0x000fe400000006ff */
[----:B------:R-:W-:Y:S02]  /*42e0*/  LEA R20, R31, UR4, 0x4 ;  /* 0x000000041f147c11 */ /* 0x000fe4000f8e20ff */
[----:B--2---:R-:W2:Y:S02]  /*42f0*/  SYNCS.PHASECHK.TRANS64.TRYWAIT P0, [R0+URZ+0xa0], R2 ;  /* 0x0000a002000075a7 */ /* 0x004ea400080011ff */
[----:B--2---:R-:W-:Y:S05]  /*4300*/  @!P0 BRA `(.L_x_78) ;  /* 0x0000005400d08947 */ /* 0x004fea0003800000 */
.L_x_166:
[----:B------:R-:W-:Y:S01]  /*4310*/  ISETP.GE.AND P0, PT, R40, 0x1, PT ;  /* 0x000000012800780c */ /* 0x000fe20003f06270 */
[----:B------:R-:W3:Y:S01]  /*4320*/  LDS.128 R20, [R20+0x110] ;  /* 0x0001100014147984 */ /* 0x000ee20000000c00 */
[----:B-1----:R-:W-:Y:S01]  /*4330*/  ISETP.NE.U32.AND P5, PT, R16, RZ, PT ;  /* 0x000000ff1000720c */ /* 0x002fe20003fa5070 */
[----:B--2---:R-:W-:Y:S01]  /*4340*/  VIADD R0, R0, 0xb0 ;  /* 0x000000b000007836 */ /* 0x004fe20000000000 */
[----:B------:R-:W-:Y:S01]  /*4350*/  ISETP.NE.U32.AND P4, PT, R16, RZ, PT ;  /* 0x000000ff1000720c */ /* 0x000fe20003f85070 */
[----:B------:R-:W-:Y:S01]  /*4360*/  USHF.L.U32 UR35, UR27, 0x7, URZ ;  /* 0x000000071b237899 */ /* 0x000fe200080006ff */
[C---:B------:R-:W-:Y:S01]  /*4370*/  ISETP.NE.AND.EX P5, PT, R17.reuse, RZ, PT, P5 ;  /* 0x000000ff1100720c */ /* 0x040fe20003fa5350 */
[----:B------:R-:W-:Y:S01]  /*4380*/  USHF.L.U32 UR34, UR11, 0x7, URZ ;  /* 0x000000070b227899 */ /* 0x000fe200080006ff */
[----:B------:R-:W-:Y:S01]  /*4390*/  PRMT R0, RZ, 0x654, R0 ;  /* 0x00000654ff007816 */ /* 0x000fe20000000000 */
[----:B------:R-:W-:Y:S01]  /*43a0*/  @!PT LDS RZ, [RZ] ;  /* 0x00000000fffff984 */ /* 0x000fe20000000800 */
[----:B------:R-:W-:Y:S01]  /*43b0*/  @!PT LDS RZ, [RZ] ;  /* 0x00000000fffff984 */ /* 0x000fe20000000800 */
[----:B------:R-:W-:Y:S01]  /*43c0*/  @!PT LDS RZ, [RZ] ;  /* 0x00000000fffff984 */ /* 0x000fe20000000800 */
[----:B------:R-:W-:Y:S01]  /*43d0*/  @!PT LDS RZ, [RZ] ;  /* 0x00000000fffff984 */ /* 0x000fe20000000800 */
[----:B------:R1:W-:Y:S06]  /*43e0*/  MEMBAR.ALL.CTA ;  /* 0x0000000000007992 */ /* 0x0003ec0000008000 */
[----:B-1----:R-:W1:Y:S01]  /*43f0*/  FENCE.VIEW.ASYNC.S ;  /* 0x00000000000073c6 */ /* 0x002e620000000000 */
[----:B------:R-:W-:Y:S02]  /*4400*/  ISETP.NE.AND.EX P4, PT, R17, RZ, PT, P4 ;  /* 0x000000ff1100720c */ /* 0x000fe40003f85340 */
[----:B------:R-:W-:Y:S01]  /*4410*/  SHF.L.U32 R28, R32, 0x1f, RZ ;  /* 0x0000001f201c7819 */ /* 0x000fe200000006ff */
[----:B-1----:R1:W-:Y:S01]  /*4420*/  SYNCS.ARRIVE.TRANS64.RED.A1T0 RZ, [R0+URZ], RZ ;  /* 0x000000ff00ff79a7 */ /* 0x0023e200081004ff */
[----:B---3--:R-:W-:Y:S11]  /*4430*/  LOP3.LUT P3, RZ, R22, 0x1, RZ, 0xc0, !PT ;  /* 0x0000000116ff7812 */ /* 0x008ff6000786c0ff */
[----:B------:R-:W-:Y:S02]  /*4440*/  @!UPT UIADD3 URZ, UPT, UPT, URZ, URZ, URZ ;  /* 0x000000fffffff290 */ /* 0x000fe4000fffe0ff */
[----:B------:R-:W-:Y:S02]  /*4450*/  @P3 MOV R11, R20 ;  /* 0x00000014000b3202 */ /* 0x000fe40000000f00 */
[----:B------:R-:W-:Y:S01]  /*4460*/  @P3 LOP3.LUT R10, R21, 0xffff, RZ, 0xc0, !PT ;  /* 0x0000ffff150a3812 */ /* 0x000fe200078ec0ff */
[----:B-1----:R-:W-:Y:S06]  /*4470*/  @!P0 BRA `(.L_x_79) ;  /* 0x0000000000a48947 */ /* 0x002fec0003800000 */
[-C--:B------:R-:W-:Y:S01]  /*4480*/  IMAD.HI.U32 R0, R25, R7.reuse, RZ ;  /* 0x0000000719007227 */ /* 0x080fe200078e00ff */
[----:B------:R-:W-:Y:S02]  /*4490*/  ISETP.NE.AND P0, PT, R6, 0x1, PT ;  /* 0x000000010600780c */ /* 0x000fe40003f05270 */
[----:B------:R-:W-:Y:S01]  /*44a0*/  ISETP.NE.AND P2, PT, R40, 0x1, PT ;  /* 0x000000012800780c */ /* 0x000fe20003f45270 */
[----:B------:R-:W-:Y:S01]  /*44b0*/  IMAD.HI.U32 R9, R26, R18, RZ ;  /* 0x000000121a097227 */ /* 0x000fe200078e00ff */
[----:B------:R-:W-:Y:S02]  /*44c0*/  SHF.R.U32.HI R0, RZ, R24, R0 ;  /* 0x00000018ff007219 */ /* 0x000fe40000011600 */
[----:B------:R-:W-:Y:S01]  /*44d0*/  ISETP.NE.AND P6, PT, R3, 0x1, PT ;  /* 0x000000010300780c */ /* 0x000fe20003fc5270 */
[----:B------:R-:W-:Y:S01]  /*44e0*/  IMAD.HI.U32 R13, R10, R7, RZ ;  /* 0x000000070a0d7227 */ /* 0x000fe200078e00ff */
[----:B------:R-:W-:Y:S02]  /*44f0*/  SHF.R.U32.HI R9, RZ, R19, R9 ;  /* 0x00000013ff097219 */ /* 0x000fe40000011609 */
[----:B------:R-:W-:Y:S01]  /*4500*/  SEL R0, R25, R0, !P0 ;  /* 0x0000000019007207 */ /* 0x000fe20004000000 */
[----:B------:R-:W-:Y:S01]  /*4510*/  IMAD.HI.U32 R12, R11, R18, RZ ;  /* 0x000000120b0c7227 */ /* 0x000fe200078e00ff */
[----:B------:R-:W-:Y:S03]  /*4520*/  SEL R9, R26, R9, !P6 ;  /* 0x000000091a097207 */ /* 0x000fe60007000000 */
[-C--:B------:R-:W-:Y:S01]  /*4530*/  IMAD.HI.U32 R8, R0, R4.reuse, RZ ;  /* 0x0000000400087227 */ /* 0x080fe200078e00ff */
[----:B------:R-:W-:Y:S03]  /*4540*/  SHF.R.U32.HI R12, RZ, R19, R12 ;  /* 0x00000013ff0c7219 */ /* 0x000fe6000001160c */
[----:B------:R-:W-:Y:S01]  /*4550*/  IMAD.HI.U32 R2, R9, R4, RZ ;  /* 0x0000000409027227 */ /* 0x000fe200078e00ff */
[-C--:B------:R-:W-:Y:S02]  /*4560*/  @P2 SHF.R.U32.HI R0, RZ, R5.reuse, R8 ;  /* 0x00000005ff002219 */ /* 0x080fe40000011608 */
[----:B------:R-:W-:Y:S02]  /*4570*/  SHF.R.U32.HI R8, RZ, R24, R13 ;  /* 0x00000018ff087219 */ /* 0x000fe4000001160d */
[----:B------:R-:W-:Y:S01]  /*4580*/  @P2 SHF.R.U32.HI R9, RZ, R5, R2 ;  /* 0x00000005ff092219 */ /* 0x000fe20000011602 */
[----:B------:R-:W-:Y:S01]  /*4590*/  IMAD R0, R40, R0, RZ ;  /* 0x0000000028007224 */ /* 0x000fe200078e02ff */
[----:B------:R-:W-:Y:S02]  /*45a0*/  SEL R8, R10, R8, !P0 ;  /* 0x000000080a087207 */ /* 0x000fe40004000000 */
[----:B------:R-:W-:Y:S01]  /*45b0*/  SEL R2, R11, R12, !P6 ;  /* 0x0000000c0b027207 */ /* 0x000fe20007000000 */
[----:B------:R-:W-:Y:S01]  /*45c0*/  IMAD R12, R40, R9, RZ ;  /* 0x00000009280c7224 */ /* 0x000fe200078e02ff */
[C---:B------:R-:W-:Y:S01]  /*45d0*/  ISETP.GE.AND P0, PT, R8.reuse, R0, PT ;  /* 0x000000000800720c */ /* 0x040fe20003f06270 */
[----:B------:R-:W-:Y:S03]  /*45e0*/  IMAD.HI.U32 R0, R8, R4, RZ ;  /* 0x0000000408007227 */ /* 0x000fe600078e00ff */
[----:B------:R-:W-:Y:S02]  /*45f0*/  ISETP.GE.OR P0, PT, R2, R12, P0 ;  /* 0x0000000c0200720c */ /* 0x000fe40000706670 */
[-C--:B------:R-:W-:Y:S04]  /*4600*/  SHF.R.U32.HI R0, RZ, R5.reuse, R0 ;  /* 0x00000005ff007219 */ /* 0x080fe80000011600 */
[----:B------:R-:W-:Y:S05]  /*4610*/  SEL R13, R8, R0, !P2 ;  /* 0x00000000080d7207 */ /* 0x000fea0005000000 */
[----:B------:R-:W-:Y:S02]  /*4620*/  IMAD.MOV R12, RZ, RZ, -R13 ;  /* 0x000000ffff0c7224 */ /* 0x000fe400078e0a0d */
[----:B------:R-:W-:Y:S04]  /*4630*/  @!P0 IMAD.HI.U32 R0, R2, R4, RZ ;  /* 0x0000000402008227 */ /* 0x000fe800078e00ff */
[----:B------:R-:W-:Y:S01]  /*4640*/  IMAD R12, R40, R12, R8 ;  /* 0x0000000c280c7224 */ /* 0x000fe200078e0208 */
[----:B------:R-:W-:Y:S04]  /*4650*/  @!P0 SHF.R.U32.HI R0, RZ, R5, R0 ;  /* 0x00000005ff008219 */ /* 0x000fe80000011600 */
[----:B------:R-:W-:Y:S04]  /*4660*/  @!P0 SEL R0, R2, R0, !P2 ;  /* 0x0000000002008207 */ /* 0x000fe80005000000 */
[----:B------:R-:W-:Y:S01]  /*4670*/  @!P0 IADD3 R13, PT, PT, R13, -R0, RZ ;  /* 0x800000000d0d8210 */ /* 0x000fe20007ffe0ff */
[----:B------:R-:W-:Y:S01]  /*4680*/  @!P0 IMAD R0, R9, R12, R0 ;  /* 0x0000000c09008224 */ /* 0x000fe200078e0200 */
[----:B------:R-:W-:Y:S01]  /*4690*/  IADD3 R9, PT, PT, -R8, RZ, RZ ;  /* 0x000000ff08097210 */ /* 0x000fe20007ffe1ff */
[--C-:B------:R-:W-:Y:S02]  /*46a0*/  IMAD.MOV R12, RZ, RZ, -R2.reuse ;  /* 0x000000ffff0c7224 */ /* 0x100fe400078e0a02 */
[----:B------:R-:W-:Y:S02]  /*46b0*/  @!P0 IMAD R8, R13, R40, R2 ;  /* 0x000000280d088224 */ /* 0x000fe400078e0202 */
[----:B------:R-:W-:Y:S02]  /*46c0*/  @!P0 IMAD.MOV.U32 R2, RZ, RZ, R0 ;  /* 0x000000ffff028224 */ /* 0x000fe400078e0000 */
[----:B------:R-:W-:Y:S02]  /*46d0*/  IMAD R11, R3, R12, R11 ;  /* 0x0000000c030b7224 */ /* 0x000fe400078e020b */
[----:B------:R-:W-:Y:S02]  /*46e0*/  IMAD R10, R6, R9, R10 ;  /* 0x00000009060a7224 */ /* 0x000fe400078e020a */
[----:B------:R-:W-:Y:S02]  /*46f0*/  IMAD R11, R2, R3, R11 ;  /* 0x00000003020b7224 */ /* 0x000fe400078e020b */
[----:B------:R-:W-:Y:S02]  /*4700*/  IMAD R10, R8, R6, R10 ;  /* 0x00000006080a7224 */ /* 0x000fe400078e020a */
.L_x_79:
[----:B------:R-:W-:Y:S05]  /*4710*/  BRA.U UP0, `(.L_x_80) ;  /* 0x0000000100107547 */ /* 0x000fea000b800000 */
[----:B------:R-:W-:Y:S04]  /*4720*/  MOV R2, UR21 ;  /* 0x0000001500027c02 */ /* 0x000fe80008000f00 */
[----:B------:R-:W-:Y:S04]  /*4730*/  SHF.L.U32 R2, R2, 0x1f, RZ ;  /* 0x0000001f02027819 */ /* 0x000fe800000006ff */
[----:B------:R-:W1:Y:S02]  /*4740*/  SYNCS.PHASECHK.TRANS64.TRYWAIT P0, [UR4+0x98], R2 ;  /* 0x00009802ff0075a7 */ /* 0x000e640008001104 */
[----:B-1----:R-:W-:Y:S05]  /*4750*/  @!P0 BRA `(.L_x_81) ;  /* 0x0000005000d08947 */ /* 0x002fea0003800000 */
.L_x_80:
[----:B------:R-:W-:Y:S05]  /*4760*/  @!P5 BRA `(.L_x_82) ;  /* 0x00000000002cd947 */ /* 0x000fea0003800000 */
[----:B------:R-:W-:Y:S01]  /*4770*/  ISETP.NE.U32.AND P0, PT, R14, RZ, PT ;  /* 0x000000ff0e00720c */ /* 0x000fe20003f05070 */
[----:B------:R-:W-:Y:S03]  /*4780*/  IMAD.MOV.U32 R88, RZ, RZ, 0x1 ;  /* 0x00000001ff587424 */ /* 0x000fe600078e00ff */
[----:B------:R-:W-:Y:S11]  /*4790*/  ISETP.NE.AND.EX P0, PT, R15, RZ, PT, P0 ;  /* 0x000000ff0f00720c */ /* 0x000ff60003f05300 */
[----:B------:R-:W-:Y:S02]  /*47a0*/  @!UPT UIADD3 URZ, UPT, UPT, URZ, URZ, URZ ;  /* 0x000000fffffff290 */ /* 0x000fe4000fffe0ff */
[----:B------:R-:W2:Y:S01]  /*47b0*/  @P0 LDC.64 R8, c[0x0][0xc88] ;  /* 0x00032200ff080b82 */ /* 0x000ea20000000a00 */
[----:B-1----:R-:W-:Y:S04]  /*47c0*/  @P0 IMAD R0, R16, UR44, RZ ;  /* 0x0000002c10000c24 */ /* 0x002fe8000f8e02ff */
[----:B--2---:R-:W-:Y:S04]  /*47d0*/  @P0 IMAD.WIDE R8, R0, 0x4, R8 ;  /* 0x0000000400080825 */ /* 0x004fe800078e0208 */
[----:B------:R-:W-:Y:S01]  /*47e0*/  HFMA2 R0, -RZ, RZ, 0, 5.9604644775390625e-08 ;  /* 0x00000001ff007431 */ /* 0x000fe200000001ff */
[----:B-----5:R2:W5:Y:S04]  /*47f0*/  @P0 LDG.E R49, desc[UR46][R8.64] ;  /* 0x0000002e08310981 */ /* 0x020568000c1e1900 */
[----:B------:R-:W-:Y:S01]  /*4800*/  @!P0 PRMT R88, R0, 0x7610, R88 ;  /* 0x0000761000588816 */ /* 0x000fe20000000058 */
[----:B--2---:R-:W3:Y:S06]  /*4810*/  @!P0 LDC R49, c[0x0][0xc80] ;  /* 0x00032000ff318b82 */ /* 0x004eec0000000800 */
.L_x_82:
[----:B---3-5:R-:W-:Y:S01]  /*4820*/  @!P4 FSETP.EQ.AND P0, PT, R49, RZ, PT ;  /* 0x000000ff3100c20b */ /* 0x028fe20003f02000 */
[----:B------:R-:W-:Y:S01]  /*4830*/  @!UPT UIADD3 URZ, UPT, UPT, URZ, URZ, URZ ;  /* 0x000000fffffff290 */ /* 0x000fe2000fffe0ff */
[----:B------:R-:W-:Y:S11]  /*4840*/  @!P4 BRA `(.L_x_83) ;  /* 0x000000000018c947 */ /* 0x000ff60003800000 */
[----:B------:R-:W-:Y:S02]  /*4850*/  LOP3.LUT P2, RZ, R88, 0xff, RZ, 0xc0, !PT ;  /* 0x000000ff58ff7812 */ /* 0x000fe4000784c0ff */
[----:B------:R-:W-:Y:S04]  /*4860*/  ISETP.NE.U32.AND P0, PT, R14, RZ, PT ;  /* 0x000000ff0e00720c */ /* 0x000fe80003f05070 */
[----:B------:R-:W-:Y:S04]  /*4870*/  ISETP.NE.AND.EX P0, PT, R15, RZ, PT, P0 ;  /* 0x000000ff0f00720c */ /* 0x000fe80003f05300 */
[----:B------:R-:W-:Y:S03]  /*4880*/  PLOP3.LUT P0, PT, P0, PT, PT, 0x8, 0x80 ;  /* 0x000000000080781c */ /* 0x000fe6000070e170 */
[----:B------:R-:W-:Y:S11]  /*4890*/  @P2 FSETP.EQ.AND P0, PT, R49, RZ, PT ;  /* 0x000000ff3100220b */ /* 0x000ff60003f02000 */
[----:B------:R-:W-:Y:S02]  /*48a0*/  @!UPT UIADD3 URZ, UPT, UPT, URZ, URZ, URZ ;  /* 0x000000fffffff290 */ /* 0x000fe4000fffe0ff */
.L_x_83:
[----:B------:R-:W2:Y:S01]  /*48b0*/  SYNCS.PHASECHK.TRANS64.TRYWAIT P2, [UR4+0x70], R28 ;  /* 0x0000701cff0075a7 */ /* 0x000ea20008041104 */
[----:B------:R-:W-:Y:S04]  /*48c0*/  ELECT P4, URZ, PT ;  /* 0x0000000000ff782f */ /* 0x000fe80003880000 */
[----:B------:R-:W-:Y:S11]  /*48d0*/  PLOP3.LUT P4, PT, P0, P4, PT, 0xf2, 0x2f ;  /* 0x00000000002f781c */ /* 0x000ff60000789e72 */
[----:B------:R-:W-:Y:S02]  /*48e0*/  @!UPT UIADD3 URZ, UPT, UPT, URZ, URZ, URZ ;  /* 0x000000fffffff290 */ /* 0x000fe4000fffe0ff */
[----:B------:R-:W-:Y:S05]  /*48f0*/  @!P4 IADD3 R8, P0, PT, R34, 0x980, RZ ;  /* 0x000009802208c810 */ /* 0x000fea0007f1e0ff */
[----:B-1----:R-:W-:Y:S01]  /*4900*/  @!P4 IMAD.X R2, RZ, RZ, R35, P0 ;  /* 0x000000ffff02c224 */ /* 0x002fe200000e0623 */
[----:B--2---:R-:W-:Y:S07]  /*4910*/  @!P2 BRA `(.L_x_84) ;  /* 0x000000500078a947 */ /* 0x004fee0003800000 */
.L_x_169:
[----:B------:R-:W-:Y:S01]  /*4920*/  @!P4 R2UR UR6, R2 ;  /* 0x000000000206c2ca */ /* 0x000fe200000e0000 */
[----:B------:R-:W-:Y:S01]  /*4930*/  VOTEU.ALL UP0, P4 ;  /* 0x0000000000ff7886 */ /* 0x000fe20002000000 */
[----:B------:R-:W-:Y:S01]  /*4940*/  @!P4 R2UR UR7, R8 ;  /* 0x000000000807c2ca */ /* 0x000fe200000e0000 */
[----:B-1----:R-:W-:Y:S01]  /*4950*/  @!P4 IMAD.MOV.U32 R0, RZ, RZ, 0x2000 ;  /* 0x00002000ff00c424 */ /* 0x002fe200078e00ff */
[----:B------:R-:W-:Y:S01]  /*4960*/  UMOV UR10, 0x0 ;  /* 0x00000000000a7882 */ /* 0x000fe20000000000 */
[----:B------:R-:W-:Y:S01]  /*4970*/  UMOV UR11, 0x10000000 ;  /* 0x10000000000b7882 */ /* 0x000fe20000000000 */
[----:B------:R-:W-:Y:S01]  /*4980*/  @!UP0 UIADD3 UR32, UPT, UPT, UR4, 0x200, URZ ;  /* 0x0000020004208890 */ /* 0x000fe2000fffe0ff */
[----:B------:R-:W-:Y:S01]  /*4990*/  VOTEU.ALL UP0, P4 ;  /* 0x0000000000ff7886 */ /* 0x000fe20002000000 */
[----:B------:R-:W-:Y:S05]  /*49a0*/  UMOV UR36, UR44 ;  /* 0x0000002c00247c82 */ /* 0x000fea0008000000 */
[----:B------:R-:W-:Y:S01]  /*49b0*/  IMAD.U32 R9, RZ, RZ, UR6 ;  /* 0x00000006ff097e24 */ /* 0x000fe2000f8e00ff */
[----:B------:R-:W-:Y:S01]  /*49c0*/  UPRMT UR6, UR45, 0x654, UR33 ;  /* 0x000006542d067896 */ /* 0x000fe20008000021 */
[----:B------:R-:W-:Y:S03]  /*49d0*/  IMAD.U32 R8, RZ, RZ, UR7 ;  /* 0x00000007ff087e24 */ /* 0x000fe6000f8e00ff */
[----:B------:R-:W-:Y:S02]  /*49e0*/  @!P4 R2UR UR13, R9 ;  /* 0x00000000090dc2ca */ /* 0x000fe400000e0000 */
[----:B------:R-:W-:Y:S02]  /*49f0*/  @!P4 R2UR UR12, R8 ;  /* 0x00000000080cc2ca */ /* 0x000fe400000e0000 */
[----:B------:R-:W-:Y:S05]  /*4a00*/  @!P4 IADD3 R8, P0, PT, R34, 0x980, RZ ;  /* 0x000009802208c810 */ /* 0x000fea0007f1e0ff */
[----:B------:R-:W-:Y:S06]  /*4a10*/  @!P4 IMAD.X R2, RZ, RZ, R35, P0 ;  /* 0x000000ffff02c224 */ /* 0x000fec00000e0623 */
[----:B------:R1:W-:Y:S01]  /*4a20*/  @!UP0 UTMALDG.3D [UR32], [UR12], desc[UR10] ;  /* 0x00000a200c0085b4 */ /* 0x0003e20008011000 */
[----:B------:R1:W-:Y:S01]  /*4a30*/  @!P4 SYNCS.ARRIVE.TRANS64.RED.A0TR RZ, [UR4+0x50], R0 ;  /* 0x00005000ffffc9a7 */ /* 0x0003e20008300404 */
[----:B------:R-:W-:Y:S01]  /*4a40*/  SYNCS.ARRIVE.TRANS64.RED.A1T0 RZ, [UR6], RZ ;  /* 0x000000ffffff79a7 */ /* 0x000fe20008100406 */
[----:B------:R-:W2:Y:S02]  /*4a50*/  SYNCS.PHASECHK.TRANS64.TRYWAIT P2, [UR4+0x78], R28 ;  /* 0x0000781cff0075a7 */ /* 0x000ea40008041104 */
[----:B-12---:R-:W-:Y:S05]  /*4a60*/  @!P2 BRA `(.L_x_85) ;  /* 0x00000050003ca947 */ /* 0x006fea0003800000 */
.L_x_171:
[----:B------:R-:W-:Y:S01]  /*4a70*/  @!P4 R2UR UR6, R2 ;  /* 0x000000000206c2ca */ /* 0x000fe200000e0000 */
[----:B------:R-:W-:Y:S01]  /*4a80*/  VOTEU.ALL UP0, P4 ;  /* 0x0000000000ff7886 */ /* 0x000fe20002000000 */
[----:B------:R-:W-:Y:S01]  /*4a90*/  @!P4 R2UR UR7, R8 ;  /* 0x000000000807c2ca */ /* 0x000fe200000e0000 */
[----:B-1----:R-:W-:Y:S01]  /*4aa0*/  @!P4 IMAD.MOV.U32 R0, RZ, RZ, 0x2000 ;  /* 0x00002000ff00c424 */ /* 0x002fe200078e00ff */
[----:B------:R-:W-:Y:S01]  /*4ab0*/  UMOV UR10, 0x0 ;  /* 0x00000000000a7882 */ /* 0x000fe20000000000 */
[----:B------:R-:W-:Y:S01]  /*4ac0*/  UMOV UR11, 0x10000000 ;  /* 0x10000000000b7882 */ /* 0x000fe20000000000 */
[----:B------:R-:W-:Y:S02]  /*4ad0*/  @!UP0 UIADD3 UR26, UPT, UPT, UR34, 0x20, URZ ;  /* 0x00000020221a8890 */ /* 0x000fe4000fffe0ff */
[----:B------:R-:W-:Y:S01]  /*4ae0*/  @!UP0 UIADD3 UR24, UPT, UPT, UR4, 0x2200, URZ ;  /* 0x0000220004188890 */ /* 0x000fe2000fffe0ff */
[----:B------:R-:W-:Y:S01]  /*4af0*/  VOTEU.ALL UP0, P4 ;  /* 0x0000000000ff7886 */ /* 0x000fe20002000000 */
[----:B------:R-:W-:Y:S01]  /*4b00*/  UMOV UR27, UR35 ;  /* 0x00000023001b7c82 */ /* 0x000fe20008000000 */
[----:B------:R-:W-:Y:S02]  /*4b10*/  UMOV UR28, UR44 ;  /* 0x0000002c001c7c82 */ /* 0x000fe40008000000 */
        /* <DEDUP_REMOVED lines=12> */
.L_x_173:
[----:B------:R-:W2:Y:S01]  /*4be0*/  LDC.64 R12, c[0x0][0xf18] ;  /* 0x0003c600ff0c7b82 */ /* 0x000ea20000000a00 */
[----:B------:R-:W-:Y:S01]  /*4bf0*/  @!P4 R2UR UR6, R2 ;  /* 0x000000000206c2ca */ /* 0x000fe200000e0000 */
[----:B------:R-:W-:Y:S01]  /*4c00*/  VOTEU.ALL UP0, P4 ;  /* 0x0000000000ff7886 */ /* 0x000fe20002000000 */
[----:B------:R-:W-:Y:S01]  /*4c10*/  @!P4 R2UR UR7, R8 ;  /* 0x000000000807c2ca */ /* 0x000fe200000e0000 */
[----:B-1----:R-:W-:Y:S01]  /*4c20*/  @!P4 IMAD.MOV.U32 R0, RZ, RZ, 0x2000 ;  /* 0x00002000ff00c424 */ /* 0x002fe200078e00ff */
[----:B------:R-:W-:Y:S03]  /*4c30*/  UMOV UR14, 0x0 ;  /* 0x00000000000e7882 */ /* 0x000fe60000000000 */
[----:B------:R-:W1:Y:S01]  /*4c40*/  @!P1 LDC R2, c[0x0][0xf0c] ;  /* 0x0003c300ff029b82 */ /* 0x000e620000000800 */
[----:B------:R-:W-:Y:S01]  /*4c50*/  @!UP0 UIADD3 UR10, UPT, UPT, UR34, 0x40, URZ ;  /* 0x00000040220a8890 */ /* 0x000fe2000fffe0ff */
[----:B------:R-:W-:Y:S01]  /*4c60*/  @P3 SHF.R.U32.HI R29, RZ, 0x10, R21 ;  /* 0x00000010ff1d3819 */ /* 0x000fe20000011615 */
[----:B------:R-:W-:Y:S01]  /*4c70*/  @!UP0 UIADD3 UR8, UPT, UPT, UR4, 0x4200, URZ ;  /* 0x0000420004088890 */ /* 0x000fe2000fffe0ff */
[----:B------:R-:W-:Y:S01]  /*4c80*/  VIADD R31, R31, 0x1 ;  /* 0x000000011f1f7836 */ /* 0x000fe20000000000 */
[----:B------:R-:W-:Y:S01]  /*4c90*/  VOTEU.ALL UP0, P4 ;  /* 0x0000000000ff7886 */ /* 0x000fe20002000000 */
[----:B------:R-:W-:Y:S01]  /*4ca0*/  UMOV UR15, 0x10000000 ;  /* 0x10000000000f7882 */ /* 0x000fe20000000000 */
[----:B------:R-:W-:Y:S01]  /*4cb0*/  UMOV UR11, UR35 ;  /* 0x00000023000b7c82 */ /* 0x000fe20008000000 */
[----:B------:R-:W-:Y:S01]  /*4cc0*/  IMAD.U32 R9, RZ, RZ, UR6 ;  /* 0x00000006ff097e24 */ /* 0x000fe2000f8e00ff */
[----:B------:R-:W-:Y:S01]  /*4cd0*/  UMOV UR12, UR44 ;  /* 0x0000002c000c7c82 */ /* 0x000fe20008000000 */
[----:B------:R-:W-:Y:S01]  /*4ce0*/  IMAD.U32 R8, RZ, RZ, UR7 ;  /* 0x00000007ff087e24 */ /* 0x000fe2000f8e00ff */
[----:B------:R-:W-:Y:S02]  /*4cf0*/  UPRMT UR6, UR45, 0x654, UR9 ;  /* 0x000006542d067896 */ /* 0x000fe40008000009 */
[----:B------:R-:W-:Y:S02]  /*4d00*/  @!P4 R2UR UR17, R9 ;  /* 0x000000000911c2ca */ /* 0x000fe400000e0000 */
[----:B------:R-:W-:Y:S02]  /*4d10*/  @!P4 R2UR UR16, R8 ;  /* 0x000000000810c2ca */ /* 0x000fe400000e0000 */
[----:B------:R-:W3:Y:S11]  /*4d20*/  LDC.64 R8, c[0x0][0xf10] ;  /* 0x0003c400ff087b82 */ /* 0x000ef60000000a00 */
[----:B------:R4:W-:Y:S01]  /*4d30*/  @!UP0 UTMALDG.3D [UR8], [UR16], desc[UR14] ;  /* 0x00000e08100085b4 */ /* 0x0009e20008011000 */
[----:B------:R5:W-:Y:S01]  /*4d40*/  @!P4 SYNCS.ARRIVE.TRANS64.RED.A0TR RZ, [UR4+0x60], R0 ;  /* 0x00006000ffffc9a7 */ /* 0x000be20008300404 */
[C---:B---3--:R-:W-:Y:S01]  /*4d50*/  @!P1 IMAD.HI.U32 R8, R11.reuse, R8, RZ ;  /* 0x000000080b089227 */ /* 0x048fe200078e00ff */
[----:B--2---:R-:W-:Y:S02]  /*4d60*/  @!P1 ISETP.NE.AND P0, PT, R12, 0x1, PT ;  /* 0x000000010c00980c */ /* 0x004fe40003f05270 */
[----:B-1----:R-:W-:Y:S01]  /*4d70*/  @!P1 ISETP.NE.AND P2, PT, R2, 0x1, PT ;  /* 0x000000010200980c */ /* 0x002fe20003f45270 */
[----:B------:R-:W-:Y:S01]  /*4d80*/  SYNCS.ARRIVE.TRANS64.RED.A1T0 RZ, [UR6], RZ ;  /* 0x000000ffffff79a7 */ /* 0x000fe20008100406 */
[C---:B------:R-:W-:Y:S01]  /*4d90*/  @!P1 IMAD.HI.U32 R13, R10.reuse, R13, RZ ;  /* 0x0000000d0a0d9227 */ /* 0x040fe200078e00ff */
[----:B------:R-:W-:Y:S04]  /*4da0*/  @!P1 SHF.R.U32.HI R8, RZ, R9, R8 ;  /* 0x00000009ff089219 */ /* 0x000fe80000011608 */
[----:B------:R-:W-:Y:S01]  /*4db0*/  @!P1 SEL R8, R11, R8, !P2 ;  /* 0x000000080b089207 */ /* 0x000fe20005000000 */
[----:B------:R-:W1:Y:S01]  /*4dc0*/  SYNCS.PHASECHK.TRANS64.TRYWAIT P5, [UR4+0x88], R28 ;  /* 0x0000881cff0075a7 */ /* 0x000e6200080a1104 */
[----:B-----5:R-:W2:Y:S02]  /*4dd0*/  @!P1 LDC R0, c[0x0][0xf20] ;  /* 0x0003c800ff009b82 */ /* 0x020ea40000000800 */
[----:B--2---:R-:W-:Y:S04]  /*4de0*/  @!P1 SHF.R.U32.HI R0, RZ, R0, R13 ;  /* 0x00000000ff009219 */ /* 0x004fe8000001160d */
[----:B------:R-:W-:Y:S05]  /*4df0*/  @!P1 SEL R9, R10, R0, !P0 ;  /* 0x000000000a099207 */ /* 0x000fea0004000000 */
[----:B------:R-:W-:Y:S02]  /*4e00*/  @!P1 IMAD.IADD R0, R9, 0x1, -R8 ;  /* 0x0000000109009824 */ /* 0x000fe400078e0a08 */
[----:B------:R-:W-:Y:S02]  /*4e10*/  @!P1 IMAD.IADD R8, R8, 0x1, -R9 ;  /* 0x0000000108089824 */ /* 0x000fe400078e0a09 */
[----:B------:R-:W-:Y:S02]  /*4e20*/  @!P1 IMAD R11, R0, R2, R11 ;  /* 0x00000002000b9224 */ /* 0x000fe400078e020b */
[----:B------:R-:W-:Y:S01]  /*4e30*/  @!P1 IMAD R10, R8, R12, R10 ;  /* 0x0000000c080a9224 */ /* 0x000fe200078e020a */
[----:B-1--4-:R-:W-:Y:S06]  /*4e40*/  @!P5 BRA `(.L_x_87) ;  /* 0x0000004c0074d947 */ /* 0x012fec0003800000 */
.L_x_175:
[----:B------:R-:W-:Y:S01]  /*4e50*/  @!P4 IADD3 R2, P0, PT, R34, 0x980, RZ ;  /* 0x000009802202c810 */ /* 0x000fe20007f1e0ff */
[----:B------:R-:W-:Y:S01]  /*4e60*/  VOTEU.ALL UP0, P4 ;  /* 0x0000000000ff7886 */ /* 0x000fe20002000000 */
[----:B------:R-:W-:Y:S01]  /*4e70*/  UMOV UR12, 0x0 ;  /* 0x00000000000c7882 */ /* 0x000fe20000000000 */
[----:B------:R-:W-:Y:S01]  /*4e80*/  UMOV UR13, 0x10000000 ;  /* 0x10000000000d7882 */ /* 0x000fe20000000000 */
[----:B------:R-:W-:Y:S01]  /*4e90*/  @!P4 R2UR UR7, R2 ;  /* 0x000000000207c2ca */ /* 0x000fe200000e0000 */
[----:B-1----:R-:W-:Y:S01]  /*4ea0*/  @!P4 IMAD.X R0, RZ, RZ, R35, P0 ;  /* 0x000000ffff00c224 */ /* 0x002fe200000e0623 */
[----:B------:R-:W-:Y:S01]  /*4eb0*/  @!UP0 UIADD3 UR18, UPT, UPT, UR34, 0x60, URZ ;  /* 0x0000006022128890 */ /* 0x000fe2000fffe0ff */
[----:B------:R-:W-:Y:S01]  /*4ec0*/  IMAD.IADD R2, R10, 0x1, R86 ;  /* 0x000000010a027824 */ /* 0x000fe200078e0256 */
[----:B------:R-:W-:Y:S01]  /*4ed0*/  @!UP0 UIADD3 UR16, UPT, UPT, UR4, 0x6200, URZ ;  /* 0x0000620004108890 */ /* 0x000fe2000fffe0ff */
[----:B------:R-:W-:Y:S01]  /*4ee0*/  ISETP.NE.AND P0, PT, R31, 0x2, PT ;  /* 0x000000021f00780c */ /* 0x000fe20003f05270 */
[----:B------:R-:W-:Y:S01]  /*4ef0*/  @!UP0 UIADD3 UR17, UPT, UPT, UR4, 0x68, URZ ;  /* 0x0000006804118890 */ /* 0x000fe2000fffe0ff */
[----:B------:R-:W-:Y:S01]  /*4f00*/  @!P4 R2UR UR6, R0 ;  /* 0x000000000006c2ca */ /* 0x000fe200000e0000 */
[----:B------:R-:W-:Y:S01]  /*4f10*/  VOTEU.ALL UP0, P4 ;  /* 0x0000000000ff7886 */ /* 0x000fe20002000000 */
[----:B------:R-:W-:Y:S01]  /*4f20*/  UMOV UR19, UR35 ;  /* 0x0000002300137c82 */ /* 0x000fe20008000000 */
[----:B------:R-:W-:Y:S01]  /*4f30*/  UMOV UR20, UR44 ;  /* 0x0000002c00147c82 */ /* 0x000fe20008000000 */
[----:B------:R-:W-:Y:S01]  /*4f40*/  IMAD.IADD R0, R11, 0x1, R87 ;  /* 0x000000010b007824 */ /* 0x000fe200078e0257 */
[----:B------:R-:W-:Y:S01]  /*4f50*/  R2UR UR11, R2 ;  /* 0x00000000020b72ca */ /* 0x000fe200000e0000 */
[----:B------:R-:W-:Y:S01]  /*4f60*/  IMAD.U32 R8, RZ, RZ, UR7 ;  /* 0x00000007ff087e24 */ /* 0x000fe2000f8e00ff */
[----:B------:R-:W-:Y:S02]  /*4f70*/  @P3 R2UR UR44, R29 ;  /* 0x000000001d2c32ca */ /* 0x000fe400000e0000 */
[----:B------:R-:W-:Y:S02]  /*4f80*/  R2UR UR27, R0 ;  /* 0x00000000001b72ca */ /* 0x000fe400000e0000 */
[----:B------:R-:W-:Y:S02]  /*4f90*/  SEL R0, RZ, 0x1, P0 ;  /* 0x00000001ff007807 */ /* 0x000fe40000000000 */
[----:B------:R-:W-:Y:S01]  /*4fa0*/  IMAD.U32 R9, RZ, RZ, UR6 ;  /* 0x00000006ff097e24 */ /* 0x000fe2000f8e00ff */
[----:B------:R-:W-:Y:S02]  /*4fb0*/  @!P4 R2UR UR6, R8 ;  /* 0x000000000806c2ca */ /* 0x000fe400000e0000 */
[----:B------:R-:W-:Y:S02]  /*4fc0*/  LOP3.LUT R30, R30, R0, RZ, 0x3c, !PT ;  /* 0x000000001e1e7212 */ /* 0x000fe400078e3cff */
[----:B------:R-:W-:Y:S02]  /*4fd0*/  @!P4 R2UR UR7, R9 ;  /* 0x000000000907c2ca */ /* 0x000fe400000e0000 */
[----:B------:R-:W-:Y:S02]  /*4fe0*/  LOP3.LUT R32, R32, 0x1, RZ, 0x3c, !PT ;  /* 0x0000000120207812 */ /* 0x000fe400078e3cff */
[----:B------:R-:W-:Y:S09]  /*4ff0*/  SEL R31, R31, RZ, P0 ;  /* 0x000000ff1f1f7207 */ /* 0x000ff20000000000 */
[----:B------:R2:W-:Y:S01]  /*5000*/  @!UP0 UTMALDG.3D [UR16], [UR6], desc[UR12] ;  /* 0x00000c10060085b4 */ /* 0x0005e20008011000 */
[----:B------:R2:W-:Y:S01]  /*5010*/  @!P4 SYNCS.ARRIVE.TRANS64.RED.A0TR RZ, [UR4+0x68], R27 ;  /* 0x0000681bffffc9a7 */ /* 0x0005e20008300404 */
[----:B------:R-:W-:Y:S01]  /*5020*/  UPLOP3.LUT UP0, UPT, UPT, UPT, UPT, 0x80, 0x8 ;  /* 0x000000000008789c */ /* 0x000fe20003f0f070 */
[----:B------:R-:W-:Y:S01]  /*5030*/  SYNCS.ARRIVE.TRANS64.RED.A1T0 RZ, [UR5], RZ ;  /* 0x000000ffffff79a7 */ /* 0x000fe20008100405 */
[----:B------:R-:W-:Y:S09]  /*5040*/  @P3 BRA `(.L_x_88) ;  /* 0xfffffff0009c3947 */ /* 0x000ff2000383ffff */
[----:B------:R-:W-:-:S04]  /*5050*/  SHF.L.U32 R2, R32, 0x1f, RZ ;  /* 0x0000001f20027819 */ /* 0x000fc800000006ff */
[----:B------:R-:W1:Y:S02]  /*5060*/  SYNCS.PHASECHK.TRANS64.TRYWAIT P0, [UR4+0x70], R2 ;  /* 0x00007002ff0075a7 */ /* 0x000e640008001104 */
[----:B-1----:R-:W-:Y:S05]  /*5070*/  @!P0 BRA `(.L_x_89) ;  /* 0x0000004c00008947 */ /* 0x002fea0003800000 */
.L_x_177:
[----:B------:R-:W3:Y:S02]  /*5080*/  SYNCS.PHASECHK.TRANS64.TRYWAIT P0, [UR4+0x78], R2 ;  /* 0x00007802ff0075a7 */ /* 0x000ee40008001104 */
[----:B---3--:R-:W-:Y:S05]  /*5090*/  @!P0 BRA `(.L_x_90) ;  /* 0x0000004c00108947 */ /* 0x008fea0003800000 */
.L_x_179:
[----:B------:R-:W3:Y:S02]  /*50a0*/  SYNCS.PHASECHK.TRANS64.TRYWAIT P0, [UR4+0x80], R2 ;  /* 0x00008002ff0075a7 */ /* 0x000ee40008001104 */
[----:B---3--:R-:W-:Y:S05]  /*50b0*/  @!P0 BRA `(.L_x_91) ;  /* 0x0000004c00208947 */ /* 0x008fea0003800000 */
.L_x_181:
[----:B-1----:R-:W-:-:S07]  /*50c0*/  MOV R0, UR4 ;  /* 0x0000000400007c02 */ /* 0x002fce0008000f00 */
.L_x_92:
[----:B-1----:R-:W-:-:S04]  /*50d0*/  SHF.L.U32 R2, R32, 0x1f, RZ ;  /* 0x0000001f20027819 */ /* 0x002fc800000006ff */
[----:B------:R1:W3:Y:S03]  /*50e0*/  SYNCS.PHASECHK.TRANS64.TRYWAIT P0, [R0+URZ+0x88], R2 ;  /* 0x00008802000075a7 */ /* 0x0002e600080011ff */
[----:B---3--:R-:W-:Y:S05]  /*50f0*/  @!P0 NANOSLEEP.SYNCS 0x989680 ;  /* 0x009896800000895d */ /* 0x008fea0003900000 */
[----:B------:R-:W3:Y:S02]  /*5100*/  @!P0 SYNCS.PHASECHK.TRANS64 P0, [R0+URZ+0x88], R2 ;  /* 0x00008802000085a7 */ /* 0x000ee400080010ff */
[----:B--23--:R-:W-:Y:S05]  /*5110*/  @P0 EXIT ;  /* 0x000000000000094d */ /* 0x00cfea0003800000 */
[----:B------:R-:W-:Y:S05]  /*5120*/  BRA `(.L_x_92) ;  /* 0xfffffffc00e87947 */ /* 0x000fea000383ffff */
.L_x_77:
[----:B------:R-:W-:-:S06]  /*5130*/  UISETP.GE.AND UP0, UPT, UR10, 0x4, UPT ;  /* 0x000000040a00788c */ /* 0x000fcc000bf06270 */
[----:B------:R-:W-:-:S13]  /*5140*/  PLOP3.LUT P0, PT, PT, PT, UP0, 0x80, 0x8 ;  /* 0x000000000008781c */ /* 0x000fda0003f0f008 */
[----:B------:R-:W-:Y:S05]  /*5150*/  @!P0 EXIT ;  /* 0x000000000000894d */ /* 0x000fea0003800000 */
[----:B------:R-:W-:Y:S01]  /*5160*/  BAR.SYNC.DEFER_BLOCKING 0x6, 0xa0 ;  /* 0x0182800000007b1d */ /* 0x000fe20000010000 */
[C---:B------:R-:W-:Y:S01]  /*5170*/  IMAD.SHL.U32 R2, R101.reuse, 0x20, RZ ;  /* 0x0000002065027824 */ /* 0x040fe200078e00ff */
[C---:B------:R-:W-:Y:S01]  /*5180*/  SHF.L.U32 R46, R101.reuse, 0x10, RZ ;  /* 0x00000010652e7819 */ /* 0x040fe200000006ff */
[C---:B------:R-:W-:Y:S01]  /*5190*/  IMAD.SHL.U32 R100, R101.reuse, 0x4, RZ ;  /* 0x0000000465647824 */ /* 0x040fe200078e00ff */
[C---:B------:R-:W-:Y:S01]  /*51a0*/  LOP3.LUT R102, R101.reuse, 0x60, RZ, 0xc0, !PT ;  /* 0x0000006065667812 */ /* 0x040fe200078ec0ff */
[----:B------:R-:W-:Y:S01]  /*51b0*/  HFMA2 R97, -RZ, RZ, 0, 5.9604644775390625e-08 ;  /* 0x00000001ff617431 */ /* 0x000fe200000001ff */
[----:B------:R-:W-:Y:S02]  /*51c0*/  UMOV UR49, 0x400 ;  /* 0x0000040000317882 */ /* 0x000fe40000000000 */
[----:B------:R-:W1:Y:S01]  /*51d0*/  LDC R91, c[0x0][0x370] ;  /* 0x0000dc00ff5b7b82 */ /* 0x000e620000000800 */
[----:B------:R-:W-:Y:S01]  /*51e0*/  ULEA UR49, UR45, UR49, 0x18 ;  /* 0x000000312d317291 */ /* 0x000fe2000f8ec0ff */
[----:B------:R-:W-:Y:S01]  /*51f0*/  LOP3.LUT R3, R2, 0xc0, RZ, 0xc0, !PT ;  /* 0x000000c002037812 */ /* 0x000fe200078ec0ff */
[----:B------:R-:W-:Y:S01]  /*5200*/  HFMA2 R95, -RZ, RZ, 0, 0 ;  /* 0x00000000ff5f7431 */ /* 0x000fe200000001ff */
[----:B------:R-:W-:Y:S01]  /*5210*/  LOP3.LUT R99, R101, 0x2, RZ, 0xc0, !PT ;  /* 0x0000000265637812 */ /* 0x000fe200078ec0ff */
[----:B------:R-:W-:Y:S01]  /*5220*/  UIADD3 UR4, UPT, UPT, UR49, 0x200, URZ ;  /* 0x0000020031047890 */ /* 0x000fe2000fffe0ff */
[----:B------:R-:W-:Y:S01]  /*5230*/  LOP3.LUT R100, R3, 0x18, R100, 0xf8, !PT ;  /* 0x0000001803647812 */ /* 0x000fe200078ef864 */
[----:B------:R-:W-:Y:S01]  /*5240*/  IMAD.MOV.U32 R45, RZ, RZ, RZ ;  /* 0x000000ffff2d7224 */ /* 0x000fe200078e00ff */
[----:B------:R-:W3:Y:S01]  /*5250*/  LDC R42, c[0x0][0xf0c] ;  /* 0x0003c300ff2a7b82 */ /* 0x000ee20000000800 */
[----:B------:R-:W-:Y:S01]  /*5260*/  LOP3.LUT R46, R46, 0x600000, RZ, 0xc0, !PT ;  /* 0x006000002e2e7812 */ /* 0x000fe200078ec0ff */
[----:B------:R-:W-:Y:S01]  /*5270*/  IMAD.MOV.U32 R105, RZ, RZ, RZ ;  /* 0x000000ffff697224 */ /* 0x000fe200078e00ff */
[----:B------:R-:W-:Y:S01]  /*5280*/  LOP3.LUT R100, R100, 0xf20, R2, 0xf8, !PT ;  /* 0x00000f2064647812 */ /* 0x000fe200078ef802 */
[----:B------:R-:W-:Y:S01]  /*5290*/  IMAD.U32 R93, RZ, RZ, UR4 ;  /* 0x00000004ff5d7e24 */ /* 0x000fe2000f8e00ff */
[----:B------:R-:W-:Y:S01]  /*52a0*/  LOP3.LUT R101, R101, 0x4, RZ, 0xc0, !PT ;  /* 0x0000000465657812 */ /* 0x000fe200078ec0ff */
[----:B------:R-:W4:Y:S01]  /*52b0*/  LDCU.64 UR52, c[0x0][0x348] ;  /* 0x00006900ff3477ac */ /* 0x000f220008000a00 */
[----:B------:R-:W-:Y:S01]  /*52c0*/  MOV R96, RZ ;  /* 0x000000ff00607202 */ /* 0x000fe20000000f00 */
[----:B------:R-:W1:Y:S01]  /*52d0*/  LDC R89, c[0x0][0xf20] ;  /* 0x0003c800ff597b82 */ /* 0x000e620000000800 */
[----:B------:R-:W2:Y:S01]  /*52e0*/  LDS R0, [UR49+0x130] ;  /* 0x00013031ff007984 */ /* 0x000ea20008000800 */
[----:B------:R-:W-:Y:S01]  /*52f0*/  IMAD R100, R100, 0x2, R93 ;  /* 0x0000000264647824 */ /* 0x000fe200078e025d */
[----:B------:R-:W1:Y:S03]  /*5300*/  LDCU.64 UR40, c[0x0][0xc88] ;  /* 0x00019100ff2877ac */ /* 0x000e660008000a00 */
[--C-:B------:R-:W-:Y:S01]  /*5310*/  IMAD R99, R99, -0x10, R100.reuse ;  /* 0xfffffff063637824 */ /* 0x100fe200078e0264 */
[----:B------:R-:W1:Y:S01]  /*5320*/  LDCU.64 UR42, c[0x0][0xc90] ;  /* 0x00019200ff2a77ac */ /* 0x000e620008000a00 */
[----:B------:R-:W1:Y:S01]  /*5330*/  LDC R41, c[0x0][0xf30] ;  /* 0x0003cc00ff297b82 */ /* 0x000e620000000800 */
[----:B------:R-:W-:Y:S01]  /*5340*/  IMAD R98, R101, -0x10, R100 ;  /* 0xfffffff065627824 */ /* 0x000fe200078e0264 */
[----:B------:R-:W-:Y:S01]  /*5350*/  UMOV UR50, URZ ;  /* 0x000000ff00327c82 */ /* 0x000fe20008000000 */
[----:B------:R-:W-:-:S05]  /*5360*/  UMOV UR51, URZ ;  /* 0x000000ff00337c82 */ /* 0x000fca0008000000 */
[----:B------:R-:W1:Y:S08]  /*5370*/  LDC.64 R84, c[0x0][0xf10] ;  /* 0x0003c400ff547b82 */ /* 0x000e700000000a00 */
[----:B------:R-:W1:Y:S08]  /*5380*/  LDC.64 R38, c[0x0][0xf18] ;  /* 0x0003c600ff267b82 */ /* 0x000e700000000a00 */
[----:B------:R-:W1:Y:S08]  /*5390*/  LDC.64 R36, c[0x0][0xf28] ;  /* 0x0003ca00ff247b82 */ /* 0x000e700000000a00 */
[----:B------:R-:W1:Y:S01]  /*53a0*/  LDC.64 R82, c[0x0][0xcb0] ;  /* 0x00032c00ff527b82 */ /* 0x000e620000000a00 */
[----:B--2---:R-:W-:-:S07]  /*53b0*/  IMAD.IADD R46, R0, 0x1, R46 ;  /* 0x00000001002e7824 */ /* 0x004fce00078e022e */
[----:B------:R-:W2:Y:S08]  /*53c0*/  LDC.64 R80, c[0x0][0xca8] ;  /* 0x00032a00ff507b82 */ /* 0x000eb00000000a00 */
[----:B---34-:R-:W1:Y:S02]  /*53d0*/  LDC R90, c[0x0][0x374] ;  /* 0x0000dd00ff5a7b82 */ /* 0x018e640000000800 */
.L_x_136:
[----:B------:R-:W-:Y:S02]  /*53e0*/  LEA R0, R105, UR49, 0x3 ;  /* 0x0000003169007c11 */ /* 0x000fe4000f8e18ff */
[----:B------:R-:W-:Y:S02]  /*53f0*/  SHF.L.U32 R2, R95, 0x1f, RZ ;  /* 0x0000001f5f027819 */ /* 0x000fe400000006ff */
[----:B-1----:R-:W-:Y:S02]  /*5400*/  LEA R16, R105, UR49, 0x4 ;  /* 0x0000003169107c11 */ /* 0x002fe4000f8e20ff */
[----:B---3--:R-:W3:Y:S02]  /*5410*/  SYNCS.PHASECHK.TRANS64.TRYWAIT P0, [R0+URZ+0xa0], R2 ;  /* 0x0000a002000075a7 */ /* 0x008ee400080011ff */
[----:B---3--:R-:W-:Y:S05]  /*5420*/  @!P0 BRA `(.L_x_93) ;  /* 0x00000048005c8947 */ /* 0x008fea0003800000 */
.L_x_182:
[----:B------:R-:W4:Y:S01]  /*5430*/  LDC.64 R10, c[0x0][0xf10] ;  /* 0x0003c400ff0a7b82 */ /* 0x000f220000000a00 */
[----:B------:R-:W2:Y:S01]  /*5440*/  LDS.128 R16, [R16+0x110] ;  /* 0x0001100010107984 */ /* 0x000ea20000000c00 */
[----:B-1----:R-:W-:Y:S01]  /*5450*/  ISETP.NE.AND P1, PT, R41, 0x1, PT ;  /* 0x000000012900780c */ /* 0x002fe20003f25270 */
[----:B---3--:R-:W-:Y:S01]  /*5460*/  VIADD R0, R0, 0xb0 ;  /* 0x000000b000007836 */ /* 0x008fe20000000000 */
[----:B------:R-:W-:Y:S04]  /*5470*/  ISETP.GE.AND P0, PT, R40, 0x1, PT ;  /* 0x000000012800780c */ /* 0x000fe80003f06270 */
[----:B------:R-:W1:Y:S01]  /*5480*/  LDC.64 R8, c[0x0][0xf18] ;  /* 0x0003c600ff087b82 */ /* 0x000e620000000a00 */
[----:B------:R-:W-:Y:S01]  /*5490*/  PRMT R0, RZ, 0x654, R0 ;  /* 0x00000654ff007816 */ /* 0x000fe20000000000 */
[----:B------:R-:W-:Y:S01]  /*54a0*/  @!PT LDS RZ, [RZ] ;  /* 0x00000000fffff984 */ /* 0x000fe20000000800 */
[----:B------:R-:W-:Y:S01]  /*54b0*/  @!PT LDS RZ, [RZ] ;  /* 0x00000000fffff984 */ /* 0x000fe20000000800 */
[----:B------:R-:W-:Y:S01]  /*54c0*/  @!PT LDS RZ, [RZ] ;  /* 0x00000000fffff984 */ /* 0x000fe20000000800 */
[----:B------:R-:W-:Y:S01]  /*54d0*/  @!PT LDS RZ, [RZ] ;  /* 0x00000000fffff984 */ /* 0x000fe20000000800 */
[----:B------:R3:W-:Y:S06]  /*54e0*/  MEMBAR.ALL.CTA ;  /* 0x0000000000007992 */ /* 0x0007ec0000008000 */
[----:B---3--:R-:W3:Y:S01]  /*54f0*/  FENCE.VIEW.ASYNC.S ;  /* 0x00000000000073c6 */ /* 0x008ee20000000000 */
[----:B------:R-:W1:Y:S08]  /*5500*/  @!P1 LDC R12, c[0x0][0xf20] ;  /* 0x0003c800ff0c9b82 */ /* 0x000e700000000800 */
[----:B------:R-:W1:Y:S01]  /*5510*/  @!P1 LDC R7, c[0x0][0xf0c] ;  /* 0x0003c300ff079b82 */ /* 0x000e620000000800 */
[----:B---3--:R3:W-:Y:S01]  /*5520*/  SYNCS.ARRIVE.TRANS64.RED.A1T0 RZ, [R0+URZ], RZ ;  /* 0x000000ff00ff79a7 */ /* 0x0087e200081004ff */
[----:B--2---:R-:W-:Y:S04]  /*5530*/  LOP3.LUT P4, RZ, R18, 0x1, RZ, 0xc0, !PT ;  /* 0x0000000112ff7812 */ /* 0x004fe8000788c0ff */
[----:B------:R-:W-:Y:S09]  /*5540*/  P2R R103, PR, RZ, 0x10 ;  /* 0x00000010ff677803 */ /* 0x000ff20000000000 */
[----:B------:R-:W-:Y:S02]  /*5550*/  @P4 MOV R44, R16 ;  /* 0x00000010002c4202 */ /* 0x000fe40000000f00 */
[----:B------:R-:W-:Y:S01]  /*5560*/  @P4 LOP3.LUT R43, R17, 0xffff, RZ, 0xc0, !PT ;  /* 0x0000ffff112b4812 */ /* 0x000fe200078ec0ff */
[----:B---34-:R-:W-:Y:S06]  /*5570*/  @!P0 BRA `(.L_x_94) ;  /* 0x0000000000a48947 */ /* 0x018fec0003800000 */
[----:B------:R-:W-:Y:S01]  /*5580*/  IMAD.HI.U32 R0, R90, R39, RZ ;  /* 0x000000275a007227 */ /* 0x000fe200078e00ff */
[----:B------:R-:W-:Y:S02]  /*5590*/  ISETP.NE.AND P0, PT, R38, 0x1, PT ;  /* 0x000000012600780c */ /* 0x000fe40003f05270 */
[----:B------:R-:W-:Y:S01]  /*55a0*/  ISETP.NE.AND P2, PT, R40, 0x1, PT ;  /* 0x000000012800780c */ /* 0x000fe20003f45270 */
[----:B------:R-:W-:Y:S01]  /*55b0*/  IMAD.HI.U32 R4, R91, R84, RZ ;  /* 0x000000545b047227 */ /* 0x000fe200078e00ff */
[----:B------:R-:W-:Y:S02]  /*55c0*/  SHF.R.U32.HI R0, RZ, R89, R0 ;  /* 0x00000059ff007219 */ /* 0x000fe40000011600 */
[----:B------:R-:W-:Y:S01]  /*55d0*/  ISETP.NE.AND P3, PT, R42, 0x1, PT ;  /* 0x000000012a00780c */ /* 0x000fe20003f65270 */
[----:B------:R-:W-:Y:S01]  /*55e0*/  IMAD.HI.U32 R6, R43, R39, RZ ;  /* 0x000000272b067227 */ /* 0x000fe200078e00ff */
[-C--:B------:R-:W-:Y:S02]  /*55f0*/  SHF.R.U32.HI R4, RZ, R85.reuse, R4 ;  /* 0x00000055ff047219 */ /* 0x080fe40000011604 */
[----:B------:R-:W-:Y:S01]  /*5600*/  SEL R0, R90, R0, !P0 ;  /* 0x000000005a007207 */ /* 0x000fe20004000000 */
[----:B------:R-:W-:Y:S01]  /*5610*/  IMAD.HI.U32 R5, R44, R84, RZ ;  /* 0x000000542c057227 */ /* 0x000fe200078e00ff */
[----:B------:R-:W-:Y:S03]  /*5620*/  SEL R4, R91, R4, !P3 ;  /* 0x000000045b047207 */ /* 0x000fe60005800000 */
[-C--:B------:R-:W-:Y:S01]  /*5630*/  IMAD.HI.U32 R3, R0, R36.reuse, RZ ;  /* 0x0000002400037227 */ /* 0x080fe200078e00ff */
[----:B------:R-:W-:Y:S03]  /*5640*/  SHF.R.U32.HI R5, RZ, R85, R5 ;  /* 0x00000055ff057219 */ /* 0x000fe60000011605 */
[----:B------:R-:W-:Y:S01]  /*5650*/  IMAD.HI.U32 R2, R4, R36, RZ ;  /* 0x0000002404027227 */ /* 0x000fe200078e00ff */
[----:B------:R-:W-:Y:S02]  /*5660*/  @P2 SHF.R.U32.HI R0, RZ, R37, R3 ;  /* 0x00000025ff002219 */ /* 0x000fe40000011603 */
[----:B------:R-:W-:Y:S02]  /*5670*/  SHF.R.U32.HI R3, RZ, R89, R6 ;  /* 0x00000059ff037219 */ /* 0x000fe40000011606 */
[----:B------:R-:W-:Y:S01]  /*5680*/  @P2 SHF.R.U32.HI R4, RZ, R37, R2 ;  /* 0x00000025ff042219 */ /* 0x000fe20000011602 */
[----:B------:R-:W-:Y:S01]  /*5690*/  IMAD R0, R40, R0, RZ ;  /* 0x0000000028007224 */ /* 0x000fe200078e02ff */
[----:B------:R-:W-:Y:S02]  /*56a0*/  SEL R3, R43, R3, !P0 ;  /* 0x000000032b037207 */ /* 0x000fe40004000000 */
[----:B------:R-:W-:Y:S01]  /*56b0*/  SEL R2, R44, R5, !P3 ;  /* 0x000000052c027207 */ /* 0x000fe20005800000 */
[----:B------:R-:W-:Y:S01]  /*56c0*/  IMAD R5, R40, R4, RZ ;  /* 0x0000000428057224 */ /* 0x000fe200078e02ff */
[C---:B------:R-:W-:Y:S01]  /*56d0*/  ISETP.GE.AND P0, PT, R3.reuse, R0, PT ;  /* 0x000000000300720c */ /* 0x040fe20003f06270 */
[C---:B------:R-:W-:Y:S03]  /*56e0*/  IMAD.HI.U32 R0, R3.reuse, R36, RZ ;  /* 0x0000002403007227 */ /* 0x040fe600078e00ff */
[C---:B------:R-:W-:Y:S02]  /*56f0*/  ISETP.GE.OR P0, PT, R2.reuse, R5, P0 ;  /* 0x000000050200720c */ /* 0x040fe40000706670 */
[----:B------:R-:W-:Y:S04]  /*5700*/  SHF.R.U32.HI R0, RZ, R37, R0 ;  /* 0x00000025ff007219 */ /* 0x000fe80000011600 */
[C---:B------:R-:W-:Y:S05]  /*5710*/  SEL R6, R3.reuse, R0, !P2 ;  /* 0x0000000003067207 */ /* 0x040fea0005000000 */
        /* <DEDUP_REMOVED lines=14> */
[----:B------:R-:W-:Y:S07]  /*5800*/  IMAD R43, R3, R38, R43 ;  /* 0x00000026032b7224 */ /* 0x000fee00078e022b */
.L_x_94:
[----:B-1----:R-:W-:Y:S01]  /*5810*/  @!P1 IMAD.HI.U32 R2, R43, R9, RZ ;  /* 0x000000092b029227 */ /* 0x002fe200078e00ff */
[----:B------:R-:W-:Y:S01]  /*5820*/  @!P1 ISETP.NE.AND P0, PT, R8, 0x1, PT ;  /* 0x000000010800980c */ /* 0x000fe20003f05270 */
[----:B------:R-:W-:Y:S01]  /*5830*/  USHF.L.U32 UR38, UR27, 0x7, URZ ;  /* 0x000000071b267899 */ /* 0x000fe200080006ff */
[----:B------:R-:W-:Y:S01]  /*5840*/  @!P1 ISETP.NE.AND P2, PT, R7, 0x1, PT ;  /* 0x000000010700980c */ /* 0x000fe20003f45270 */
[C---:B------:R-:W-:Y:S01]  /*5850*/  @!P1 IMAD.HI.U32 R0, R44.reuse, R10, RZ ;  /* 0x0000000a2c009227 */ /* 0x040fe200078e00ff */
[----:B------:R-:W-:Y:S01]  /*5860*/  @!P1 SHF.R.U32.HI R2, RZ, R12, R2 ;  /* 0x0000000cff029219 */ /* 0x000fe20000011602 */
[----:B------:R-:W-:Y:S01]  /*5870*/  USHF.L.U32 UR37, UR11, 0x7, URZ ;  /* 0x000000070b257899 */ /* 0x000fe200080006ff */
[----:B------:R-:W-:Y:S01]  /*5880*/  @P4 SHF.R.U32.HI R94, RZ, 0x10, R17 ;  /* 0x00000010ff5e4819 */ /* 0x000fe20000011611 */
[----:B------:R-:W-:Y:S01]  /*5890*/  VIADD R105, R105, 0x1 ;  /* 0x0000000169697836 */ /* 0x000fe20000000000 */
[----:B------:R-:W-:Y:S01]  /*58a0*/  @!P1 SEL R2, R43, R2, !P0 ;  /* 0x000000022b029207 */ /* 0x000fe20004000000 */
[----:B------:R-:W-:Y:S01]  /*58b0*/  BSSY.RECONVERGENT B6, `(.L_x_95) ;  /* 0x0000028000067945 */ /* 0x000fe20003800200 */
[----:B------:R-:W-:Y:S02]  /*58c0*/  @!P1 SHF.R.U32.HI R0, RZ, R11, R0 ;  /* 0x0000000bff009219 */ /* 0x000fe40000011600 */
[----:B------:R-:W-:Y:S02]  /*58d0*/  LOP3.LUT P0, RZ, R93, 0x1b0, RZ, 0xc0, !PT ;  /* 0x000001b05dff7812 */ /* 0x000fe4000780c0ff */
[----:B------:R-:W-:Y:S05]  /*58e0*/  @!P1 SEL R3, R44, R0, !P2 ;  /* 0x000000002c039207 */ /* 0x000fea0005000000 */
[----:B------:R-:W-:Y:S02]  /*58f0*/  @!P1 IMAD.IADD R0, R2, 0x1, -R3 ;  /* 0x0000000102009824 */ /* 0x000fe400078e0a03 */
[----:B------:R-:W-:Y:S02]  /*5900*/  @!P1 IMAD.IADD R2, R3, 0x1, -R2 ;  /* 0x0000000103029824 */ /* 0x000fe400078e0a02 */
[----:B------:R-:W-:Y:S02]  /*5910*/  @!P1 IMAD R44, R0, R7, R44 ;  /* 0x00000007002c9224 */ /* 0x000fe400078e022c */
[----:B------:R-:W-:Y:S01]  /*5920*/  @!P1 IMAD R43, R2, R8, R43 ;  /* 0x00000008022b9224 */ /* 0x000fe200078e022b */
[----:B------:R-:W-:Y:S06]  /*5930*/  @!P0 BRA `(.L_x_96) ;  /* 0x00000000007c8947 */ /* 0x000fec0003800000 */
[----:B------:R-:W1:Y:S01]  /*5940*/  LDCU.64 UR8, c[0x4][0x80] ;  /* 0x01001000ff0877ac */ /* 0x000e620008000a00 */
[----:B------:R-:W-:Y:S01]  /*5950*/  MOV R2, 0x0 ;  /* 0x0000000000027802 */ /* 0x000fe20000000f00 */
[----:B------:R-:W-:Y:S02]  /*5960*/  HFMA2 R12, -RZ, RZ, 0, 5.9604644775390625e-08 ;  /* 0x00000001ff0c7431 */ /* 0x000fe400000001ff */
[----:B------:R-:W-:Y:S01]  /*5970*/  IMAD.MOV.U32 R8, RZ, RZ, 0x70 ;  /* 0x00000070ff087424 */ /* 0x000fe200078e00ff */
[----:B------:R2:W3:Y:S01]  /*5980*/  LDC.64 R14, c[0x4][R2] ;  /* 0x01000000020e7b82 */ /* 0x0004e20000000a00 */
[----:B------:R-:W4:Y:S01]  /*5990*/  LDCU.64 UR6, c[0x4][0x88] ;  /* 0x01001100ff0677ac */ /* 0x000f220008000a00 */
[----:B------:R-:W-:Y:S01]  /*59a0*/  IMAD.MOV.U32 R13, RZ, RZ, RZ ;  /* 0x000000ffff0d7224 */ /* 0x000fe200078e00ff */
[----:B------:R-:W2:Y:S01]  /*59b0*/  LDCU.64 UR4, c[0x4][0x8] ;  /* 0x01000100ff0477ac */ /* 0x000ea20008000a00 */
[----:B-1----:R-:W-:Y:S01]  /*59c0*/  MOV R5, UR9 ;  /* 0x0000000900057c02 */ /* 0x002fe20008000f00 */
[----:B------:R-:W-:Y:S01]  /*59d0*/  IMAD.U32 R4, RZ, RZ, UR8 ;  /* 0x00000008ff047e24 */ /* 0x000fe2000f8e00ff */
[----:B----4-:R-:W-:Y:S01]  /*59e0*/  MOV R7, UR7 ;  /* 0x0000000700077c02 */ /* 0x010fe20008000f00 */
[----:B------:R-:W-:Y:S01]  /*59f0*/  IMAD.U32 R6, RZ, RZ, UR6 ;  /* 0x00000006ff067e24 */ /* 0x000fe2000f8e00ff */
[----:B--2---:R-:W-:Y:S01]  /*5a00*/  MOV R11, UR5 ;  /* 0x00000005000b7c02 */ /* 0x004fe20008000f00 */
[----:B------:R-:W-:Y:S02]  /*5a10*/  IMAD.U32 R10, RZ, RZ, UR4 ;  /* 0x00000004ff0a7e24 */ /* 0x000fe4000f8e00ff */
[----:B------:R-:W-:Y:S07]  /*5a20*/  LEPC R20, `(.L_x_97) ;  /* 0x000000001014794e */ /* 0x000fee0000000000 */
[----:B---3-5:R-:W-:Y:S05]  /*5a30*/  CALL.ABS.NOINC R14 ;  /* 0x000000000e007343 */ /* 0x028fea0003c00000 */
.L_x_97:
[----:B------:R-:W1:Y:S01]  /*5a40*/  LDCU.64 UR8, c[0x4][0x80] ;  /* 0x01001000ff0877ac */ /* 0x000e620008000a00 */
[----:B------:R-:W2:Y:S01]  /*5a50*/  LDC.64 R2, c[0x4][R2] ;  /* 0x0100000002027b82 */ /* 0x000ea20000000a00 */
[----:B------:R-:W-:Y:S02]  /*5a60*/  HFMA2 R12, -RZ, RZ, 0, 5.9604644775390625e-08 ;  /* 0x00000001ff0c7431 */ /* 0x000fe400000001ff */
[----:B------:R-:W-:Y:S02]  /*5a70*/  IMAD.MOV.U32 R8, RZ, RZ, 0x70 ;  /* 0x00000070ff087424 */ /* 0x000fe400078e00ff */
[----:B------:R-:W-:Y:S01]  /*5a80*/  IMAD.MOV.U32 R13, RZ, RZ, RZ ;  /* 0x000000ffff0d7224 */ /* 0x000fe200078e00ff */
[----:B------:R-:W3:Y:S01]  /*5a90*/  LDCU.64 UR6, c[0x4][0x88] ;  /* 0x01001100ff0677ac */ /* 0x000ee20008000a00 */
[----:B------:R-:W4:Y:S01]  /*5aa0*/  LDCU.64 UR4, c[0x4][0x8] ;  /* 0x01000100ff0477ac */ /* 0x000f220008000a00 */
[----:B-1----:R-:W-:Y:S02]  /*5ab0*/  MOV R4, UR8 ;  /* 0x0000000800047c02 */ /* 0x002fe40008000f00 */
[----:B------:R-:W-:Y:S02]  /*5ac0*/  MOV R5, UR9 ;  /* 0x0000000900057c02 */ /* 0x000fe40008000f00 */
[----:B---3--:R-:W-:Y:S01]  /*5ad0*/  MOV R7, UR7 ;  /* 0x0000000700077c02 */ /* 0x008fe20008000f00 */
[----:B------:R-:W-:Y:S01]  /*5ae0*/  IMAD.U32 R6, RZ, RZ, UR6 ;  /* 0x00000006ff067e24 */ /* 0x000fe2000f8e00ff */
[----:B----4-:R-:W-:Y:S01]  /*5af0*/  MOV R11, UR5 ;  /* 0x00000005000b7c02 */ /* 0x010fe20008000f00 */
[----:B------:R-:W-:Y:S02]  /*5b00*/  IMAD.U32 R10, RZ, RZ, UR4 ;  /* 0x00000004ff0a7e24 */ /* 0x000fe4000f8e00ff */
[----:B------:R-:W-:Y:S07]  /*5b10*/  LEPC R20, `(.L_x_96) ;  /* 0x000000001014794e */ /* 0x000fee0000000000 */
[----:B--2---:R-:W-:Y:S05]  /*5b20*/  CALL.ABS.NOINC R2 ;  /* 0x0000000002007343 */ /* 0x004fea0003c00000 */
.L_x_96:
[----:B------:R-:W-:Y:S05]  /*5b30*/  BSYNC.RECONVERGENT B6 ;  /* 0x0000000000067941 */ /* 0x000fea0003800200 */
.L_x_95:
[----:B------:R-:W-:Y:S01]  /*5b40*/  ISETP.NE.U32.AND P4, PT, R82, RZ, PT ;  /* 0x000000ff5200720c */ /* 0x000fe20003f85070 */
[----:B------:R-:W-:Y:S01]  /*5b50*/  UISETP.NE.AND UP2, UPT, UR48, URZ, UPT ;  /* 0x000000ff3000728c */ /* 0x000fe2000bf45270 */
[----:B------:R-:W-:Y:S01]  /*5b60*/  ISETP.NE.U32.AND P2, PT, RZ, UR40, PT ;  /* 0x00000028ff007c0c */ /* 0x000fe2000bf45070 */
[----:B------:R-:W-:Y:S01]  /*5b70*/  UISETP.NE.U32.AND UP1, UPT, UR42, URZ, UPT ;  /* 0x000000ff2a00728c */ /* 0x000fe2000bf25070 */
[----:B------:R-:W-:Y:S01]  /*5b80*/  ISETP.NE.AND.EX P4, PT, R83, RZ, PT, P4 ;  /* 0x000000ff5300720c */ /* 0x000fe20003f85340 */
[----:B------:R-:W-:Y:S01]  /*5b90*/  UPLOP3.LUT UP0, UPT, UPT, UPT, UPT, 0x40, 0x4 ;  /* 0x000000000004789c */ /* 0x000fe20003f0e870 */
[----:B------:R-:W-:Y:S01]  /*5ba0*/  ISETP.NE.AND.EX P2, PT, RZ, UR41, PT, P2 ;  /* 0x00000029ff007c0c */ /* 0x000fe2000bf45320 */
[----:B------:R-:W-:Y:S01]  /*5bb0*/  UISETP.NE.AND.EX UP1, UPT, UR43, URZ, UPT, UP1 ;  /* 0x000000ff2b00728c */ /* 0x000fe2000bf25310 */
[----:B------:R-:W-:Y:S04]  /*5bc0*/  PLOP3.LUT P1, PT, PT, PT, UP2, 0x80, 0x8 ;  /* 0x000000000008781c */ /* 0x000fe80003f2f028 */
[----:B------:R-:W-:Y:S06]  /*5bd0*/  @UP2 UPLOP3.LUT UP0, UPT, UPT, UPT, UP1, 0x80, 0x8 ;  /* 0x000000000008289c */ /* 0x000fec0003f0f010 */
[----:B------:R-:W-:Y:S01]  /*5be0*/  PLOP3.LUT P0, PT, PT, PT, UP0, 0x80, 0x8 ;  /* 0x000000000008781c */ /* 0x000fe20003f0f008 */
[----:B------:R-:W-:Y:S01]  /*5bf0*/  @!UPT UIADD3 URZ, UPT, UPT, URZ, URZ, URZ ;  /* 0x000000fffffff290 */ /* 0x000fe2000fffe0ff */
[----:B------:R-:W-:Y:S11]  /*5c00*/  BRA.U !UP1, `(.L_x_98) ;  /* 0x0000000109387547 */ /* 0x000ff6000b800000 */
[----:B------:R-:W-:Y:S01]  /*5c10*/  UISETP.NE.U32.AND UP0, UPT, UR40, URZ, UPT ;  /* 0x000000ff2800728c */ /* 0x000fe2000bf05070 */
[----:B------:R-:W-:Y:S02]  /*5c20*/  HFMA2 R0, -RZ, RZ, 0, 5.9604644775390625e-08 ;  /* 0x00000001ff007431 */ /* 0x000fe400000001ff */
[----:B------:R-:W-:Y:S01]  /*5c30*/  IMAD.MOV.U32 R88, RZ, RZ, 0x1 ;  /* 0x00000001ff587424 */ /* 0x000fe200078e00ff */
[----:B------:R-:W-:Y:S06]  /*5c40*/  UISETP.NE.AND.EX UP0, UPT, UR41, URZ, UPT, UP0 ;  /* 0x000000ff2900728c */ /* 0x000fec000bf05300 */
[----:B------:R-:W-:Y:S05]  /*5c50*/  PLOP3.LUT P3, PT, PT, PT, UP0, 0x80, 0x8 ;  /* 0x000000000008781c */ /* 0x000fea0003f6f008 */
[----:B------:R-:W1:Y:S01]  /*5c60*/  @UP0 LDCU.64 UR6, c[0x0][0xc88] ;  /* 0x00019100ff0607ac */ /* 0x000e620008000a00 */
[----:B------:R-:W-:Y:S07]  /*5c70*/  @UP0 UIMAD UR4, UR44, UR42, URZ ;  /* 0x0000002a2c0402a4 */ /* 0x000fee000f8e02ff */
[----:B------:R-:W-:Y:S01]  /*5c80*/  @!P3 PRMT R88, R0, 0x7610, R88 ;  /* 0x000076100058b816 */ /* 0x000fe20000000058 */
[----:B-1----:R-:W-:Y:S03]  /*5c90*/  @UP0 UIMAD.WIDE UR6, UR4, 0x4, UR6 ;  /* 0x00000004040608a5 */ /* 0x002fe6000f8e0206 */
[----:B------:R-:W1:Y:S03]  /*5ca0*/  @!UP0 LDCU UR4, c[0x0][0xc80] ;  /* 0x00019000ff0487ac */ /* 0x000e660008000800 */
[----:B------:R-:W-:Y:S01]  /*5cb0*/  IMAD.U32 R2, RZ, RZ, UR6 ;  /* 0x00000006ff027e24 */ /* 0x000fe2000f8e00ff */
[----:B------:R-:W-:Y:S05]  /*5cc0*/  MOV R3, UR7 ;  /* 0x0000000700037c02 */ /* 0x000fea0008000f00 */
[----:B-----5:R2:W5:Y:S02]  /*5cd0*/  @P3 LDG.E R49, desc[UR46][R2.64] ;  /* 0x0000002e02313981 */ /* 0x020564000c1e1900 */
[----:B-12---:R-:W-:Y:S02]  /*5ce0*/  @!P3 IMAD.U32 R49, RZ, RZ, UR4 ;  /* 0x00000004ff31be24 */ /* 0x006fe4000f8e00ff */
.L_x_98:
[----:B------:R-:W-:Y:S05]  /*5cf0*/  @!P4 BRA `(.L_x_99) ;  /* 0x000000000020c947 */ /* 0x000fea0003800000 */
[----:B------:R-:W-:Y:S04]  /*5d00*/  ISETP.NE.U32.AND P3, PT, R80, RZ, PT ;  /* 0x000000ff5000720c */ /* 0x000fe80003f65070 */
[----:B------:R-:W-:Y:S11]  /*5d10*/  ISETP.NE.AND.EX P3, PT, R81, RZ, PT, P3 ;  /* 0x000000ff5100720c */ /* 0x000ff60003f65330 */
[----:B------:R-:W-:Y:S02]  /*5d20*/  @!UPT UIADD3 URZ, UPT, UPT, URZ, URZ, URZ ;  /* 0x000000fffffff290 */ /* 0x000fe4000fffe0ff */
[----:B------:R-:W1:Y:S01]  /*5d30*/  @P3 LDC.64 R2, c[0x0][0xca8] ;  /* 0x00032a00ff023b82 */ /* 0x000e620000000a00 */
[----:B------:R-:W-:Y:S04]  /*5d40*/  @P3 IMAD R0, R82, UR44, RZ ;  /* 0x0000002c52003c24 */ /* 0x000fe8000f8e02ff */
[----:B-1----:R-:W-:Y:S05]  /*5d50*/  @P3 IMAD.WIDE R2, R0, 0x4, R2 ;  /* 0x0000000400023825 */ /* 0x002fea00078e0202 */
[----:B-----5:R1:W5:Y:S02]  /*5d60*/  @P3 LDG.E R47, desc[UR46][R2.64] ;  /* 0x0000002e022f3981 */ /* 0x020364000c1e1900 */
[----:B-1----:R-:W2:Y:S02]  /*5d70*/  @!P3 LDC R47, c[0x0][0xca0] ;  /* 0x00032800ff2fbb82 */ /* 0x002ea40000000800 */
.L_x_99:
[----:B-----5:R-:W-:Y:S01]  /*5d80*/  FSETP.NEU.AND P3, PT, R49, RZ, PT ;  /* 0x000000ff3100720b */ /* 0x020fe20003f6d000 */
[----:B------:R-:W-:Y:S01]  /*5d90*/  BSSY B1, `(.L_x_100) ;  /* 0x0000039000017945 */ /* 0x000fe20003800000 */
[----:B------:R-:W-:Y:S01]  /*5da0*/  SEL R3, RZ, 0xffffffff, P2 ;  /* 0xffffffffff037807 */ /* 0x000fe20001000000 */
[----:B------:R-:W-:Y:S01]  /*5db0*/  IMAD.MOV.U32 R66, RZ, RZ, 0x1 ;  /* 0x00000001ff427424 */ /* 0x000fe200078e00ff */
[----:B------:R-:W-:Y:S01]  /*5dc0*/  @P1 LOP3.LUT P2, RZ, R88, 0xff, RZ, 0xc0, !PT ;  /* 0x000000ff58ff1812 */ /* 0x000fe2000784c0ff */
[----:B------:R-:W-:Y:S01]  /*5dd0*/  IMAD R48, R45, 0x80, R46 ;  /* 0x000000802d307824 */ /* 0x000fe200078e022e */
[----:B------:R-:W-:Y:S01]  /*5de0*/  @P1 SEL R0, RZ, 0xffffffff, P3 ;  /* 0xffffffffff001807 */ /* 0x000fe20001800000 */
[----:B------:R-:W-:Y:S01]  /*5df0*/  IMAD R106, R101, -0x10, R99 ;  /* 0xfffffff0656a7824 */ /* 0x000fe200078e0263 */
[----:B------:R-:W-:Y:S01]  /*5e00*/  LOP3.LUT R97, R97, 0x1, RZ, 0x3c, !PT ;  /* 0x0000000161617812 */ /* 0x000fe200078e3cff */
[----:B------:R-:W-:Y:S01]  /*5e10*/  IMAD.MOV.U32 R65, RZ, RZ, RZ ;  /* 0x000000ffff417224 */ /* 0x000fe200078e00ff */
[----:B------:R-:W-:Y:S02]  /*5e20*/  @P0 SEL R0, R3, R0, !P2 ;  /* 0x0000000003000207 */ /* 0x000fe40005000000 */
[----:B------:R-:W-:Y:S02]  /*5e30*/  CS2R R78, SRZ ;  /* 0x00000000004e7805 */ /* 0x000fe4000001ff00 */
[----:B------:R-:W-:Y:S02]  /*5e40*/  LEA R64, R45, UR49, 0x3 ;  /* 0x000000312d407c11 */ /* 0x000fe4000f8e18ff */
[----:B------:R-:W-:Y:S02]  /*5e50*/  CS2R R76, SRZ ;  /* 0x00000000004c7805 */ /* 0x000fe4000001ff00 */
[----:B------:R-:W-:Y:S02]  /*5e60*/  @P1 LOP3.LUT R0, R0, 0x1, RZ, 0xc0, !PT ;  /* 0x0000000100001812 */ /* 0x000fe400078ec0ff */
[----:B------:R-:W-:Y:S02]  /*5e70*/  CS2R R70, SRZ ;  /* 0x0000000000467805 */ /* 0x000fe4000001ff00 */
[----:B------:R-:W-:Y:S02]  /*5e80*/  PLOP3.LUT P2, PT, PT, PT, UP1, 0x80, 0x8 ;  /* 0x000000000008781c */ /* 0x000fe40003f4f018 */
[----:B------:R-:W-:Y:S02]  /*5e90*/  CS2R R68, SRZ ;  /* 0x0000000000447805 */ /* 0x000fe4000001ff00 */
[----:B------:R-:W-:Y:S02]  /*5ea0*/  ISETP.NE.U32.OR P5, PT, R0, 0x1, !P1 ;  /* 0x000000010000780c */ /* 0x000fe40004fa5470 */
[----:B------:R-:W-:Y:S02]  /*5eb0*/  CS2R R62, SRZ ;  /* 0x00000000003e7805 */ /* 0x000fe4000001ff00 */
[----:B------:R-:W-:Y:S02]  /*5ec0*/  LOP3.LUT P4, R104, R88, 0xff, RZ, 0xc0, !PT ;  /* 0x000000ff58687812 */ /* 0x000fe4000788c0ff */
[----:B------:R-:W-:Y:S02]  /*5ed0*/  CS2R R60, SRZ ;  /* 0x00000000003c7805 */ /* 0x000fe4000001ff00 */
[----:B------:R-:W-:Y:S02]  /*5ee0*/  SEL R2, RZ, 0xffffffff, P3 ;  /* 0xffffffffff027807 */ /* 0x000fe40001800000 */
[----:B------:R-:W-:Y:S02]  /*5ef0*/  CS2R R58, SRZ ;  /* 0x00000000003a7805 */ /* 0x000fe4000001ff00 */
[----:B------:R-:W-:Y:S02]  /*5f00*/  P2R R107, PR, RZ, 0x20 ;  /* 0x00000020ff6b7803 */ /* 0x000fe40000000000 */
[----:B------:R-:W-:Y:S02]  /*5f10*/  CS2R R56, SRZ ;  /* 0x0000000000387805 */ /* 0x000fe4000001ff00 */
[----:B------:R-:W-:Y:S02]  /*5f20*/  @P2 SEL R2, R3, R2, !P4 ;  /* 0x0000000203022207 */ /* 0x000fe40006000000 */
[----:B------:R-:W-:Y:S02]  /*5f30*/  @P5 SHF.L.U32 R0, R97, 0x1f, RZ ;  /* 0x0000001f61005819 */ /* 0x000fe400000006ff */
[----:B------:R-:W-:Y:S02]  /*5f40*/  LOP3.LUT R2, R2, 0x1, RZ, 0xc0, !PT ;  /* 0x0000000102027812 */ /* 0x000fe400078ec0ff */
[----:B------:R1:W3:Y:S02]  /*5f50*/  @P5 SYNCS.PHASECHK.TRANS64.TRYWAIT P1, [UR49+0x50], R0 ;  /* 0x00005000ff0055a7 */ /* 0x0002e40008021131 */
[----:B------:R-:W-:Y:S04]  /*5f60*/  ISETP.NE.U32.AND P2, PT, R2, 0x1, PT ;  /* 0x000000010200780c */ /* 0x000fe80003f45070 */
[----:B------:R-:W-:Y:S02]  /*5f70*/  P2R R67, PR, RZ, 0x4 ;  /* 0x00000004ff437803 */ /* 0x000fe40000000000 */
[----:B-1----:R-:W-:Y:S04]  /*5f80*/  SHF.L.U32 R0, R96, 0x1f, RZ ;  /* 0x0000001f60007819 */ /* 0x002fe800000006ff */
[----:B------:R1:W4:Y:S01]  /*5f90*/  SYNCS.PHASECHK.TRANS64.TRYWAIT P0, [R64+URZ+0xc0], R0 ;  /* 0x0000c000400075a7 */ /* 0x00032200080011ff */
[----:B---3--:R-:W-:Y:S01]  /*5fa0*/  @P5 SEL R66, RZ, 0x1, !P1 ;  /* 0x00000001ff425807 */ /* 0x008fe20004800000 */
[----:B-1----:R-:W-:Y:S06]  /*5fb0*/  @!P5 BRA `(.L_x_101) ;  /* 0x000000000058d947 */ /* 0x002fec0003800000 */
[----:B------:R-:W-:Y:S01]  /*5fc0*/  IMAD.MOV.U32 R79, RZ, RZ, RZ ;  /* 0x000000ffff4f7224 */ /* 0x000fe200078e00ff */
[----:B------:R-:W-:Y:S01]  /*5fd0*/  ISETP.NE.AND P1, PT, R66, RZ, PT ;  /* 0x000000ff4200720c */ /* 0x000fe20003f25270 */
[----:B------:R-:W-:Y:S01]  /*5fe0*/  BSSY B0, `(.L_x_102) ;  /* 0x000000c000007945 */ /* 0x000fe20003800000 */
[----:B------:R-:W-:Y:S02]  /*5ff0*/  CS2R R58, SRZ ;  /* 0x00000000003a7805 */ /* 0x000fe4000001ff00 */
[----:B------:R-:W-:Y:S02]  /*6000*/  CS2R R56, SRZ ;  /* 0x0000000000387805 */ /* 0x000fe4000001ff00 */
[----:B------:R-:W-:Y:S02]  /*6010*/  CS2R R62, SRZ ;  /* 0x00000000003e7805 */ /* 0x000fe4000001ff00 */
[----:B------:R-:W-:Y:S02]  /*6020*/  CS2R R60, SRZ ;  /* 0x00000000003c7805 */ /* 0x000fe4000001ff00 */
[----:B------:R-:W-:Y:S02]  /*6030*/  CS2R R70, SRZ ;  /* 0x0000000000467805 */ /* 0x000fe4000001ff00 */
[----:B------:R-:W-:Y:S02]  /*6040*/  CS2R R68, SRZ ;  /* 0x0000000000447805 */ /* 0x000fe4000001ff00 */
[----:B------:R-:W-:Y:S01]  /*6050*/  CS2R R76, SRZ ;  /* 0x00000000004c7805 */ /* 0x000fe2000001ff00 */
[----:B------:R-:W-:Y:S06]  /*6060*/  @P1 BRA `(.L_x_103) ;  /* 0x00000000000c1947 */ /* 0x000fec0003800000 */
[----:B------:R-:W-:Y:S04]  /*6070*/  SHF.L.U32 R3, R97, 0x1f, RZ ;  /* 0x0000001f61037819 */ /* 0x000fe800000006ff */
[----:B------:R-:W1:Y:S02]  /*6080*/  SYNCS.PHASECHK.TRANS64.TRYWAIT P1, [UR49+0x50], R3 ;  /* 0x00005003ff0075a7 */ /* 0x000e640008021131 */
[----:B-1----:R-:W-:Y:S05]  /*6090*/  @!P1 BRA `(.L_x_104) ;  /* 0x0000003c00549947 */ /* 0x002fea0003800000 */
.L_x_103:
[----:B------:R-:W-:Y:S05]  /*60a0*/  BSYNC B0 ;  /* 0x0000000000007941 */ /* 0x000fea0003800000 */
.L_x_102:
[----:B------:R-:W-:Y:S01]  /*60b0*/  ISETP.NE.AND P1, PT, R67, RZ, PT ;  /* 0x000000ff4300720c */ /* 0x000fe20003f25270 */
[----:B------:R-:W-:Y:S11]  /*60c0*/  HFMA2 R65, -RZ, RZ, 0, 5.9604644775390625e-08 ;  /* 0x00000001ff417431 */ /* 0x000ff600000001ff */
[----:B------:R-:W-:Y:S01]  /*60d0*/  @!UPT UIADD3 URZ, UPT, UPT, URZ, URZ, URZ ;  /* 0x000000fffffff290 */ /* 0x000fe2000fffe0ff */
[----:B------:R3:W1:Y:S04]  /*60e0*/  @P1 LDS.128 R56, [R100] ;  /* 0x0000000064381984 */ /* 0x0006680000000c00 */
[----:B------:R3:W1:Y:S04]  /*60f0*/  @P1 LDS.128 R60, [R99+0x10] ;  /* 0x00001000633c1984 */ /* 0x0006680000000c00 */
[----:B------:R3:W1:Y:S04]  /*6100*/  @P1 LDS.128 R68, [R98+0x20] ;  /* 0x0000200062441984 */ /* 0x0006680000000c00 */
[----:B------:R3:W1:Y:S02]  /*6110*/  @P1 LDS.128 R76, [R106+0x30] ;  /* 0x000030006a4c1984 */ /* 0x0006640000000c00 */
.L_x_101:
[----:B------:R-:W-:Y:S05]  /*6120*/  BSYNC B1 ;  /* 0x0000000000017941 */ /* 0x000fea0003800000 */
.L_x_100:
[----:B-1----:R-:W-:Y:S04]  /*6130*/  SHF.R.U32.HI R2, RZ, 0x15, R48 ;  /* 0x00000015ff027819 */ /* 0x002fe80000011630 */
[----:B------:R-:W-:Y:S01]  /*6140*/  LOP3.LUT P1, RZ, R2, 0x3, R92, 0x48, !PT ;  /* 0x0000000302ff7812 */ /* 0x000fe2000782485c */
[----:B------:R-:W-:Y:S01]  /*6150*/  @!UPT UIADD3 URZ, UPT, UPT, URZ, URZ, URZ ;  /* 0x000000fffffff290 */ /* 0x000fe2000fffe0ff */
[----:B----4-:R-:W-:Y:S11]  /*6160*/  @P0 BRA `(.L_x_105) ;  /* 0x0000000000080947 */ /* 0x010ff60003800000 */
[----:B------:R-:W1:Y:S02]  /*6170*/  SYNCS.PHASECHK.TRANS64.TRYWAIT P0, [R64+URZ+0xc0], R0 ;  /* 0x0000c000400075a7 */ /* 0x000e6400080011ff */
[----:B-1----:R-:W-:Y:S05]  /*6180*/  @!P0 BRA `(.L_x_106) ;  /* 0x0000003c00308947 */ /* 0x002fea0003800000 */
.L_x_105:
[----:B------:R-:W-:Y:S05]  /*6190*/  @!P1 BRA `(.L_x_107) ;  /* 0x0000000000409947 */ /* 0x000fea0003800000 */
[----:B------:R-:W4:Y:S01]  /*61a0*/  LDCU.64 UR8, c[0x4][0x70] ;  /* 0x01000e00ff0877ac */ /* 0x000f220008000a00 */
[----:B------:R-:W-:Y:S01]  /*61b0*/  MOV R3, 0x0 ;  /* 0x0000000000037802 */ /* 0x000fe20000000f00 */
[----:B------:R-:W-:Y:S02]  /*61c0*/  HFMA2 R12, -RZ, RZ, 0, 5.9604644775390625e-08 ;  /* 0x00000001ff0c7431 */ /* 0x000fe400000001ff */
[----:B------:R-:W-:Y:S02]  /*61d0*/  IMAD.MOV.U32 R8, RZ, RZ, 0x192 ;  /* 0x00000192ff087424 */ /* 0x000fe400078e00ff */
[----:B------:R-:W-:Y:S01]  /*61e0*/  IMAD.MOV.U32 R13, RZ, RZ, RZ ;  /* 0x000000ffff0d7224 */ /* 0x000fe200078e00ff */
[----:B------:R-:W5:Y:S01]  /*61f0*/  LDCU.64 UR6, c[0x4][0x78] ;  /* 0x01000f00ff0677ac */ /* 0x000f620008000a00 */
[----:B------:R-:W1:Y:S01]  /*6200*/  LDC.64 R2, c[0x4][R3] ;  /* 0x0100000003027b82 */ /* 0x000e620000000a00 */
[----:B------:R-:W2:Y:S01]  /*6210*/  LDCU.64 UR4, c[0x4][0x10] ;  /* 0x01000200ff0477ac */ /* 0x000ea20008000a00 */
[----:B----4-:R-:W-:Y:S01]  /*6220*/  MOV R5, UR9 ;  /* 0x0000000900057c02 */ /* 0x010fe20008000f00 */
[----:B------:R-:W-:Y:S01]  /*6230*/  IMAD.U32 R4, RZ, RZ, UR8 ;  /* 0x00000008ff047e24 */ /* 0x000fe2000f8e00ff */
[----:B-----5:R-:W-:Y:S01]  /*6240*/  MOV R7, UR7 ;  /* 0x0000000700077c02 */ /* 0x020fe20008000f00 */
[----:B------:R-:W-:Y:S01]  /*6250*/  IMAD.U32 R6, RZ, RZ, UR6 ;  /* 0x00000006ff067e24 */ /* 0x000fe2000f8e00ff */
[----:B--2---:R-:W-:Y:S01]  /*6260*/  MOV R11, UR5 ;  /* 0x00000005000b7c02 */ /* 0x004fe20008000f00 */
[----:B------:R-:W-:Y:S02]  /*6270*/  IMAD.U32 R10, RZ, RZ, UR4 ;  /* 0x00000004ff0a7e24 */ /* 0x000fe4000f8e00ff */
[----:B------:R-:W-:Y:S07]  /*6280*/  LEPC R20, `(.L_x_107) ;  /* 0x000000001014794e */ /* 0x000fee0000000000 */
[----:B-1-3--:R-:W-:Y:S05]  /*6290*/  CALL.ABS.NOINC R2 ;  /* 0x0000000002007343 */ /* 0x00afea0003c00000 */
.L_x_107:
[----:B------:R-:W-:Y:S01]  /*62a0*/  SHF.L.U32 R50, R56, 0x10, RZ ;  /* 0x0000001038327819 */ /* 0x000fe200000006ff */
[----:B------:R-:W-:Y:S05]  /*62b0*/  WARPSYNC.ALL ;  /* 0x0000000000007948 */ /* 0x000fea0003800000 */
[----:B------:R-:W-:Y:S01]  /*62c0*/  R2UR UR4, R48 ;  /* 0x00000000300472ca */ /* 0x000fe200000e0000 */
[----:B------:R-:W-:Y:S01]  /*62d0*/  BSSY.RECONVERGENT B0, `(.L_x_108) ;  /* 0x0000088000007945 */ /* 0x000fe20003800200 */
[----:B------:R-:W-:Y:S02]  /*62e0*/  LOP3.LUT R51, R56, 0xffff0000, RZ, 0xc0, !PT ;  /* 0xffff000038337812 */ /* 0x000fe400078ec0ff */
[----:B------:R-:W-:Y:S02]  /*62f0*/  SHF.L.U32 R52, R57, 0x10, RZ ;  /* 0x0000001039347819 */ /* 0x000fe400000006ff */
[----:B------:R-:W-:Y:S07]  /*6300*/  ISETP.NE.AND P0, PT, R102, RZ, PT ;  /* 0x000000ff6600720c */ /* 0x000fee0003f05270 */
[----:B------:R-:W1:Y:S02]  /*6310*/  LDTM.x32 R4, tmem[UR4] ;  /* 0x00000004000479ee */ /* 0x000e6400082c0000 */
[C---:B-12---:R-:W-:Y:S01]  /*6320*/  FMUL R0, R47.reuse, R4 ;  /* 0x000000042f007220 */ /* 0x046fe20000400000 */
[C---:B------:R-:W-:Y:S01]  /*6330*/  FMUL R2, R47.reuse, R5 ;  /* 0x000000052f027220 */ /* 0x040fe20000400000 */
[C---:B------:R-:W-:Y:S01]  /*6340*/  FMUL R4, R47.reuse, R8 ;  /* 0x000000082f047220 */ /* 0x040fe20000400000 */
[C---:B------:R-:W-:Y:S01]  /*6350*/  FMUL R3, R47.reuse, R6 ;  /* 0x000000062f037220 */ /* 0x040fe20000400000 */
[C---:B------:R-:W-:Y:S01]  /*6360*/  FMUL R5, R47.reuse, R9 ;  /* 0x000000092f057220 */ /* 0x040fe20000400000 */
[C---:B------:R-:W-:Y:S01]  /*6370*/  FMUL R8, R47.reuse, R12 ;  /* 0x0000000c2f087220 */ /* 0x040fe20000400000 */
[C---:B------:R-:W-:Y:S01]  /*6380*/  FMUL R6, R47.reuse, R10 ;  /* 0x0000000a2f067220 */ /* 0x040fe20000400000 */
[C---:B------:R-:W-:Y:S01]  /*6390*/  FMUL R9, R47.reuse, R13 ;  /* 0x0000000d2f097220 */ /* 0x040fe20000400000 */
[----:B------:R-:W-:Y:S01]  /*63a0*/  FMUL R12, R47, R16 ;  /* 0x000000102f0c7220 */ /* 0x000fe20000400000 */
[----:B------:R-:W-:Y:S01]  /*63b0*/  FFMA R0, R49, R50, R0 ;  /* 0x0000003231007223 */ /* 0x000fe20000000000 */
[C---:B------:R-:W-:Y:S01]  /*63c0*/  FMUL R10, R47.reuse, R14 ;  /* 0x0000000e2f0a7220 */ /* 0x040fe20000400000 */
[C---:B------:R-:W-:Y:S01]  /*63d0*/  FMUL R13, R47.reuse, R17 ;  /* 0x000000112f0d7220 */ /* 0x040fe20000400000 */
[----:B------:R-:W-:Y:S01]  /*63e0*/  FMUL R16, R47, R20 ;  /* 0x000000142f107220 */ /* 0x000fe20000400000 */
[----:B------:R-:W-:Y:S01]  /*63f0*/  FFMA R2, R49, R51, R2 ;  /* 0x0000003331027223 */ /* 0x000fe20000000002 */
[C---:B------:R-:W-:Y:S01]  /*6400*/  FMUL R14, R47.reuse, R18 ;  /* 0x000000122f0e7220 */ /* 0x040fe20000400000 */
        /* <DEDUP_REMOVED lines=8> */
[----:B------:R-:W-:Y:S01]  /*6490*/  LOP3.LUT R32, R57, 0xffff0000, RZ, 0xc0, !PT ;  /* 0xffff000039207812 */ /* 0x000fe200078ec0ff */
[C---:B------:R-:W-:Y:S01]  /*64a0*/  FMUL R26, R47.reuse, R30 ;  /* 0x0000001e2f1a7220 */ /* 0x040fe20000400000 */
[----:B------:R-:W-:Y:S01]  /*64b0*/  FMUL R29, R47, R33 ;  /* 0x000000212f1d7220 */ /* 0x000fe20000400000 */
[----:B------:R-:W-:Y:S01]  /*64c0*/  SHF.L.U32 R33, R58, 0x10, RZ ;  /* 0x000000103a217819 */ /* 0x000fe200000006ff */
[----:B------:R-:W-:Y:S01]  /*64d0*/  FFMA R3, R49, R52, R3 ;  /* 0x0000003431037223 */ /* 0x000fe20000000003 */
[----:B------:R-:W-:Y:S01]  /*64e0*/  F2FP.BF16.F32.PACK_AB R52, R2, R0 ;  /* 0x000000000234723e */ /* 0x000fe200000010ff */
[----:B------:R-:W-:Y:S01]  /*64f0*/  FMUL R7, R47, R7 ;  /* 0x000000072f077220 */ /* 0x000fe20000400000 */
[----:B------:R-:W-:Y:S01]  /*6500*/  SHF.L.U32 R0, R59, 0x10, RZ ;  /* 0x000000103b007819 */ /* 0x000fe200000006ff */
[----:B------:R-:W-:Y:S01]  /*6510*/  FMUL R30, R47, R34 ;  /* 0x000000222f1e7220 */ /* 0x000fe20000400000 */
[----:B------:R-:W-:Y:S01]  /*6520*/  LOP3.LUT R34, R58, 0xffff0000, RZ, 0xc0, !PT ;  /* 0xffff00003a227812 */ /* 0x000fe200078ec0ff */
[----:B------:R-:W-:Y:S01]  /*6530*/  FFMA R7, R49, R32, R7 ;  /* 0x0000002031077223 */ /* 0x000fe20000000007 */
[----:B------:R-:W-:Y:S01]  /*6540*/  LOP3.LUT R2, R59, 0xffff0000, RZ, 0xc0, !PT ;  /* 0xffff00003b027812 */ /* 0x000fe200078ec0ff */
[----:B------:R-:W-:Y:S01]  /*6550*/  FFMA R4, R49, R33, R4 ;  /* 0x0000002131047223 */ /* 0x000fe20000000004 */
[----:B------:R-:W-:Y:S01]  /*6560*/  FMUL R11, R47, R11 ;  /* 0x0000000b2f0b7220 */ /* 0x000fe20000400000 */
[----:B------:R-:W-:Y:S01]  /*6570*/  FFMA R5, R49, R34, R5 ;  /* 0x0000002231057223 */ /* 0x000fe20000000005 */
[----:B------:R-:W-:Y:S01]  /*6580*/  F2FP.BF16.F32.PACK_AB R53, R7, R3 ;  /* 0x000000030735723e */ /* 0x000fe200000010ff */
[C---:B------:R-:W-:Y:S01]  /*6590*/  FFMA R6, R49.reuse, R0, R6 ;  /* 0x0000000031067223 */ /* 0x040fe20000000006 */
[C---:B------:R-:W-:Y:S01]  /*65a0*/  SHF.L.U32 R0, R60.reuse, 0x10, RZ ;  /* 0x000000103c007819 */ /* 0x040fe200000006ff */
[----:B------:R-:W-:Y:S01]  /*65b0*/  FFMA R11, R49, R2, R11 ;  /* 0x00000002310b7223 */ /* 0x000fe2000000000b */
[----:B------:R-:W-:Y:S01]  /*65c0*/  LOP3.LUT R2, R60, 0xffff0000, RZ, 0xc0, !PT ;  /* 0xffff00003c027812 */ /* 0x000fe200078ec0ff */
[----:B------:R-:W-:Y:S01]  /*65d0*/  FMUL R15, R47, R15 ;  /* 0x0000000f2f0f7220 */ /* 0x000fe20000400000 */
[----:B------:R-:W-:Y:S01]  /*65e0*/  SHF.L.U32 R3, R61, 0x10, RZ ;  /* 0x000000103d037819 */ /* 0x000fe200000006ff */
[----:B------:R-:W-:Y:S01]  /*65f0*/  FFMA R8, R49, R0, R8 ;  /* 0x0000000031087223 */ /* 0x000fe20000000008 */
[----:B------:R-:W-:Y:S01]  /*6600*/  LOP3.LUT R0, R61, 0xffff0000, RZ, 0xc0, !PT ;  /* 0xffff00003d007812 */ /* 0x000fe200078ec0ff */
[C---:B------:R-:W-:Y:S01]  /*6610*/  FFMA R9, R49.reuse, R2, R9 ;  /* 0x0000000231097223 */ /* 0x040fe20000000009 */
[C---:B------:R-:W-:Y:S01]  /*6620*/  SHF.L.U32 R2, R62.reuse, 0x10, RZ ;  /* 0x000000103e027819 */ /* 0x040fe200000006ff */
[----:B------:R-:W-:Y:S01]  /*6630*/  FFMA R10, R49, R3, R10 ;  /* 0x00000003310a7223 */ /* 0x000fe2000000000a */
[----:B------:R-:W-:Y:S01]  /*6640*/  SHF.L.U32 R3, R63, 0x10, RZ ;  /* 0x000000103f037819 */ /* 0x000fe200000006ff */
[C---:B------:R-:W-:Y:S01]  /*6650*/  FFMA R15, R49.reuse, R0, R15 ;  /* 0x00000000310f7223 */ /* 0x040fe2000000000f */
[----:B------:R-:W-:Y:S01]  /*6660*/  LOP3.LUT R0, R62, 0xffff0000, RZ, 0xc0, !PT ;  /* 0xffff00003e007812 */ /* 0x000fe200078ec0ff */
[----:B------:R-:W-:Y:S01]  /*6670*/  FFMA R12, R49, R2, R12 ;  /* 0x00000002310c7223 */ /* 0x000fe2000000000c */
[C---:B------:R-:W-:Y:S01]  /*6680*/  SHF.L.U32 R2, R68.reuse, 0x10, RZ ;  /* 0x0000001044027819 */ /* 0x040fe200000006ff */
[----:B------:R-:W-:Y:S01]  /*6690*/  FMUL R19, R47, R19 ;  /* 0x000000132f137220 */ /* 0x000fe20000400000 */
[----:B------:R-:W-:Y:S01]  /*66a0*/  F2FP.BF16.F32.PACK_AB R54, R5, R4 ;  /* 0x000000040536723e */ /* 0x000fe200000010ff */
[----:B------:R-:W-:Y:S01]  /*66b0*/  FFMA R13, R49, R0, R13 ;  /* 0x00000000310d7223 */ /* 0x000fe2000000000d */
[----:B------:R-:W-:Y:S01]  /*66c0*/  LOP3.LUT R0, R63, 0xffff0000, RZ, 0xc0, !PT ;  /* 0xffff00003f007812 */ /* 0x000fe200078ec0ff */
[----:B------:R-:W-:Y:S01]  /*66d0*/  FFMA R14, R49, R3, R14 ;  /* 0x00000003310e7223 */ /* 0x000fe2000000000e */
[----:B------:R-:W-:Y:S01]  /*66e0*/  LOP3.LUT R3, R68, 0xffff0000, RZ, 0xc0, !PT ;  /* 0xffff000044037812 */ /* 0x000fe200078ec0ff */
[----:B------:R-:W-:Y:S01]  /*66f0*/  FMUL R23, R47, R23 ;  /* 0x000000172f177220 */ /* 0x000fe20000400000 */
[----:B------:R-:W-:Y:S01]  /*6700*/  F2FP.BF16.F32.PACK_AB R55, R11, R6 ;  /* 0x000000060b37723e */ /* 0x000fe200000010ff */
[----:B------:R-:W-:Y:S01]  /*6710*/  FFMA R19, R49, R0, R19 ;  /* 0x0000000031137223 */ /* 0x000fe20000000013 */
[----:B------:R-:W-:Y:S01]  /*6720*/  SHF.L.U32 R0, R69, 0x10, RZ ;  /* 0x0000001045007819 */ /* 0x000fe200000006ff */
[----:B------:R-:W-:Y:S01]  /*6730*/  FFMA R16, R49, R2, R16 ;  /* 0x0000000231107223 */ /* 0x000fe20000000010 */
[----:B------:R-:W-:Y:S01]  /*6740*/  LOP3.LUT R2, R69, 0xffff0000, RZ, 0xc0, !PT ;  /* 0xffff000045027812 */ /* 0x000fe200078ec0ff */
[----:B------:R-:W-:Y:S01]  /*6750*/  FFMA R17, R49, R3, R17 ;  /* 0x0000000331117223 */ /* 0x000fe20000000011 */
[----:B------:R-:W-:Y:S01]  /*6760*/  SHF.L.U32 R3, R71, 0x10, RZ ;  /* 0x0000001047037819 */ /* 0x000fe200000006ff */
[----:B------:R-:W-:Y:S01]  /*6770*/  FFMA R18, R49, R0, R18 ;  /* 0x0000000031127223 */ /* 0x000fe20000000012 */
[C---:B------:R-:W-:Y:S01]  /*6780*/  SHF.L.U32 R0, R70.reuse, 0x10, RZ ;  /* 0x0000001046007819 */ /* 0x040fe200000006ff */
[----:B------:R1:W-:Y:S01]  /*6790*/  STS.128 [R100], R52 ;  /* 0x0000003464007388 */ /* 0x0003e20000000c00 */
[----:B------:R-:W-:Y:S01]  /*67a0*/  F2FP.BF16.F32.PACK_AB R8, R9, R8 ;  /* 0x000000080908723e */ /* 0x000fe200000010ff */
[C---:B------:R-:W-:Y:S01]  /*67b0*/  FFMA R23, R49.reuse, R2, R23 ;  /* 0x0000000231177223 */ /* 0x040fe20000000017 */
[----:B------:R-:W-:Y:S01]  /*67c0*/  LOP3.LUT R2, R70, 0xffff0000, RZ, 0xc0, !PT ;  /* 0xffff000046027812 */ /* 0x000fe200078ec0ff */
[----:B------:R-:W-:Y:S01]  /*67d0*/  FFMA R20, R49, R0, R20 ;  /* 0x0000000031147223 */ /* 0x000fe20000000014 */
[----:B------:R-:W-:Y:S01]  /*67e0*/  LOP3.LUT R0, R71, 0xffff0000, RZ, 0xc0, !PT ;  /* 0xffff000047007812 */ /* 0x000fe200078ec0ff */
[----:B------:R-:W-:Y:S01]  /*67f0*/  FMUL R27, R47, R27 ;  /* 0x0000001b2f1b7220 */ /* 0x000fe20000400000 */
[----:B------:R-:W-:Y:S01]  /*6800*/  F2FP.BF16.F32.PACK_AB R9, R15, R10 ;  /* 0x0000000a0f09723e */ /* 0x000fe200000010ff */
[C---:B------:R-:W-:Y:S01]  /*6810*/  FFMA R21, R49.reuse, R2, R21 ;  /* 0x0000000231157223 */ /* 0x040fe20000000015 */
[C---:B------:R-:W-:Y:S01]  /*6820*/  FFMA R22, R49.reuse, R3, R22 ;  /* 0x0000000331167223 */ /* 0x040fe20000000016 */
[----:B------:R-:W-:Y:S01]  /*6830*/  FFMA R27, R49, R0, R27 ;  /* 0x00000000311b7223 */ /* 0x000fe2000000001b */
[C---:B------:R-:W-:Y:S01]  /*6840*/  SHF.L.U32 R2, R76.reuse, 0x10, RZ ;  /* 0x000000104c027819 */ /* 0x040fe200000006ff */
[C---:B------:R-:W-:Y:S01]  /*6850*/  FMUL R31, R47.reuse, R31 ;  /* 0x0000001f2f1f7220 */ /* 0x040fe20000400000 */
[----:B------:R-:W-:Y:S01]  /*6860*/  LOP3.LUT R0, R76, 0xffff0000, RZ, 0xc0, !PT ;  /* 0xffff00004c007812 */ /* 0x000fe200078ec0ff */
[----:B------:R-:W-:Y:S01]  /*6870*/  FMUL R35, R47, R35 ;  /* 0x000000232f237220 */ /* 0x000fe20000400000 */
[----:B------:R-:W-:Y:S01]  /*6880*/  SHF.L.U32 R3, R77, 0x10, RZ ;  /* 0x000000104d037819 */ /* 0x000fe200000006ff */
[----:B------:R-:W-:Y:S01]  /*6890*/  FFMA R24, R49, R2, R24 ;  /* 0x0000000231187223 */ /* 0x000fe20000000018 */
[----:B------:R-:W-:Y:S01]  /*68a0*/  F2FP.BF16.F32.PACK_AB R10, R13, R12 ;  /* 0x0000000c0d0a723e */ /* 0x000fe200000010ff */
[----:B------:R-:W-:Y:S01]  /*68b0*/  FFMA R25, R49, R0, R25 ;  /* 0x0000000031197223 */ /* 0x000fe20000000019 */
[----:B------:R-:W-:Y:S01]  /*68c0*/  F2FP.BF16.F32.PACK_AB R11, R19, R14 ;  /* 0x0000000e130b723e */ /* 0x000fe200000010ff */
[----:B------:R-:W-:Y:S01]  /*68d0*/  FFMA R26, R49, R3, R26 ;  /* 0x00000003311a7223 */ /* 0x000fe2000000001a */
[----:B------:R-:W-:Y:S02]  /*68e0*/  LOP3.LUT R0, R77, 0xffff0000, RZ, 0xc0, !PT ;  /* 0xffff00004d007812 */ /* 0x000fe400078ec0ff */
[C---:B------:R-:W-:Y:S01]  /*68f0*/  SHF.L.U32 R2, R78.reuse, 0x10, RZ ;  /* 0x000000104e027819 */ /* 0x040fe200000006ff */
[----:B------:R1:W-:Y:S01]  /*6900*/  STS.128 [R99+0x10], R8 ;  /* 0x0000100863007388 */ /* 0x0003e20000000c00 */
[----:B------:R-:W-:Y:S01]  /*6910*/  LOP3.LUT R3, R78, 0xffff0000, RZ, 0xc0, !PT ;  /* 0xffff00004e037812 */ /* 0x000fe200078ec0ff */
[----:B------:R-:W-:Y:S01]  /*6920*/  FFMA R31, R49, R0, R31 ;  /* 0x00000000311f7223 */ /* 0x000fe2000000001f */
[----:B------:R-:W-:Y:S01]  /*6930*/  SHF.L.U32 R4, R79, 0x10, RZ ;  /* 0x000000104f047819 */ /* 0x000fe200000006ff */
[----:B------:R-:W-:Y:S01]  /*6940*/  FFMA R28, R49, R2, R28 ;  /* 0x00000002311c7223 */ /* 0x000fe2000000001c */
[----:B------:R-:W-:Y:S01]  /*6950*/  F2FP.BF16.F32.PACK_AB R16, R17, R16 ;  /* 0x000000101110723e */ /* 0x000fe200000010ff */
[----:B------:R-:W-:Y:S01]  /*6960*/  FFMA R29, R49, R3, R29 ;  /* 0x00000003311d7223 */ /* 0x000fe2000000001d */
[----:B------:R-:W-:Y:S01]  /*6970*/  LOP3.LUT R5, R79, 0xffff0000, RZ, 0xc0, !PT ;  /* 0xffff00004f057812 */ /* 0x000fe200078ec0ff */
[----:B------:R-:W-:Y:S01]  /*6980*/  FFMA R30, R49, R4, R30 ;  /* 0x00000004311e7223 */ /* 0x000fe2000000001e */
[----:B------:R-:W-:Y:S02]  /*6990*/  F2FP.BF16.F32.PACK_AB R17, R23, R18 ;  /* 0x000000121711723e */ /* 0x000fe400000010ff */
[----:B------:R-:W-:Y:S01]  /*69a0*/  F2FP.BF16.F32.PACK_AB R18, R21, R20 ;  /* 0x000000141512723e */ /* 0x000fe200000010ff */
[----:B------:R-:W-:Y:S01]  /*69b0*/  FFMA R35, R49, R5, R35 ;  /* 0x0000000531237223 */ /* 0x000fe20000000023 */
[----:B------:R-:W-:Y:S02]  /*69c0*/  F2FP.BF16.F32.PACK_AB R19, R27, R22 ;  /* 0x000000161b13723e */ /* 0x000fe400000010ff */
[----:B------:R-:W-:Y:S02]  /*69d0*/  F2FP.BF16.F32.PACK_AB R24, R25, R24 ;  /* 0x000000181918723e */ /* 0x000fe400000010ff */
[----:B------:R-:W-:Y:S01]  /*69e0*/  F2FP.BF16.F32.PACK_AB R25, R31, R26 ;  /* 0x0000001a1f19723e */ /* 0x000fe200000010ff */
[----:B------:R1:W-:Y:S01]  /*69f0*/  STS.128 [R98+0x20], R16 ;  /* 0x0000201062007388 */ /* 0x0003e20000000c00 */
[----:B------:R-:W-:Y:S02]  /*6a00*/  F2FP.BF16.F32.PACK_AB R26, R29, R28 ;  /* 0x0000001c1d1a723e */ /* 0x000fe400000010ff */
[----:B------:R-:W-:Y:S05]  /*6a10*/  F2FP.BF16.F32.PACK_AB R27, R35, R30 ;  /* 0x0000001e231b723e */ /* 0x000fea00000010ff */
[----:B------:R1:W-:Y:S01]  /*6a20*/  STS.128 [R106+0x30], R24 ;  /* 0x000030186a007388 */ /* 0x0003e20000000c00 */
[----:B------:R-:W-:Y:S01]  /*6a30*/  @!PT LDS RZ, [RZ] ;  /* 0x00000000fffff984 */ /* 0x000fe20000000800 */
[----:B------:R-:W-:Y:S01]  /*6a40*/  @!PT LDS RZ, [RZ] ;  /* 0x00000000fffff984 */ /* 0x000fe20000000800 */
[----:B------:R-:W-:Y:S01]  /*6a50*/  @!PT LDS RZ, [RZ] ;  /* 0x00000000fffff984 */ /* 0x000fe20000000800 */
[----:B------:R-:W-:Y:S01]  /*6a60*/  @!PT LDS RZ, [RZ] ;  /* 0x00000000fffff984 */ /* 0x000fe20000000800 */
[----:B------:R2:W-:Y:S07]  /*6a70*/  MEMBAR.ALL.CTA ;  /* 0x0000000000007992 */ /* 0x0005ee0000008000 */
[----:B--2---:R-:W2:Y:S02]  /*6a80*/  FENCE.VIEW.ASYNC.S ;  /* 0x00000000000073c6 */ /* 0x004ea40000000000 */
[----:B--2---:R-:W-:Y:S06]  /*6a90*/  BAR.SYNC.DEFER_BLOCKING 0x1, 0x80 ;  /* 0x0042000000007b1d */ /* 0x004fec0000010000 */
[----:B------:R-:W-:Y:S05]  /*6aa0*/  @P0 BRA `(.L_x_109) ;  /* 0x0000000000280947 */ /* 0x000fea0003800000 */
[----:B------:R-:W-:Y:S02]  /*6ab0*/  UIADD3 UR4, UPT, UPT, UR49, 0x200, URZ ;  /* 0x0000020031047890 */ /* 0x000fe4000fffe0ff */
[----:B------:R-:W-:Y:S01]  /*6ac0*/  UIADD3 UR6, UP0, UPT, UR52, 0xa80, URZ ;  /* 0x00000a8034067890 */ /* 0x000fe2000ff1e0ff */
[----:B------:R-:W-:Y:S03]  /*6ad0*/  UMOV UR39, UR44 ;  /* 0x0000002c00277c82 */ /* 0x000fe60008000000 */
[----:B------:R-:W-:Y:S01]  /*6ae0*/  MOV R93, UR4 ;  /* 0x00000004005d7c02 */ /* 0x000fe20008000f00 */
[----:B------:R-:W-:Y:S03]  /*6af0*/  UIADD3.X UR7, UPT, UPT, URZ, UR53, URZ, UP0, !UPT ;  /* 0x00000035ff077290 */ /* 0x000fe600087fe4ff */
[----:B------:R-:W-:Y:S11]  /*6b00*/  R2UR UR36, R93 ;  /* 0x000000005d2472ca */ /* 0x000ff600000e0000 */
[----:B------:R-:W-:Y:S02]  /*6b10*/  @!UPT UIADD3 URZ, UPT, UPT, URZ, URZ, URZ ;  /* 0x000000fffffff290 */ /* 0x000fe4000fffe0ff */
[----:B------:R2:W-:Y:S01]  /*6b20*/  UTMASTG.3D [UR36], [UR6] ;  /* 0x00000024060073b5 */ /* 0x0005e20008010000 */
[----:B------:R0:W-:Y:S01]  /*6b30*/  UTMACMDFLUSH ;  /* 0x00000000000079b7 */ /* 0x0001e20000000000 */
[----:B--2---:R-:W-:Y:S04]  /*6b40*/  DEPBAR.LE SB0, 0x1 ;  /* 0x000080400000791a */ /* 0x004fe80000000000 */
.L_x_109:
[----:B------:R-:W-:Y:S05]  /*6b50*/  BSYNC.RECONVERGENT B0 ;  /* 0x0000000000007941 */ /* 0x000fea0003800200 */
.L_x_108:
[----:B------:R-:W-:Y:S01]  /*6b60*/  BAR.SYNC.DEFER_BLOCKING 0x1, 0x80 ;  /* 0x0042000000007b1d */ /* 0x000fe20000010000 */
[----:B------:R-:W-:Y:S01]  /*6b70*/  ISETP.NE.AND P1, PT, R107, RZ, PT ;  /* 0x000000ff6b00720c */ /* 0x000fe20003f25270 */
[----:B------:R-:W-:Y:S01]  /*6b80*/  UISETP.NE.AND UP0, UPT, UR50, URZ, UPT ;  /* 0x000000ff3200728c */ /* 0x000fe2000bf05270 */
[----:B------:R-:W-:Y:S11]  /*6b90*/  LEA R2, R65, UR49, 0x3 ;  /* 0x0000003141027c11 */ /* 0x000ff6000f8e18ff */
[----:B------:R-:W-:Y:S01]  /*6ba0*/  @P1 SHF.L.U32 R3, R97, 0x1f, RZ ;  /* 0x0000001f61031819 */ /* 0x000fe200000006ff */
[----:B------:R-:W-:Y:S06]  /*6bb0*/  BRA.U !UP0, `(.L_x_110) ;  /* 0x0000000108247547 */ /* 0x000fec000b800000 */
[----:B------:R-:W-:Y:S01]  /*6bc0*/  IMAD.U32 R4, RZ, RZ, UR51 ;  /* 0x00000033ff047e24 */ /* 0x000fe2000f8e00ff */
[----:B------:R-:W-:Y:S01]  /*6bd0*/  MOV R0, UR45 ;  /* 0x0000002d00007c02 */ /* 0x000fe20008000f00 */
[----:B------:R-:W-:Y:S03]  /*6be0*/  UIADD3 UR51, UPT, UPT, UR51, 0x1, URZ ;  /* 0x0000000133337890 */ /* 0x000fe6000fffe0ff */
[----:B------:R-:W-:Y:S01]  /*6bf0*/  @P1 LEA R4, R4, UR49, 0x3 ;  /* 0x0000003104041c11 */ /* 0x000fe2000f8e18ff */
[----:B------:R-:W-:Y:S04]  /*6c00*/  UISETP.NE.AND UP0, UPT, UR51, 0x4, UPT ;  /* 0x000000043300788c */ /* 0x000fe8000bf05270 */
[----:B------:R-:W-:Y:S01]  /*6c10*/  @P1 VIADD R4, R4, 0x70 ;  /* 0x0000007004041836 */ /* 0x000fe20000000000 */
[----:B------:R-:W-:Y:S04]  /*6c20*/  USEL UR51, UR51, URZ, UP0 ;  /* 0x000000ff33337287 */ /* 0x000fe80008000000 */
[----:B------:R-:W-:Y:S04]  /*6c30*/  @P1 PRMT R0, R0, 0x654, R4 ;  /* 0x0000065400001816 */ /* 0x000fe80000000004 */
[----:B------:R2:W-:Y:S04]  /*6c40*/  @P1 SYNCS.ARRIVE.TRANS64.RED.A1T0 RZ, [R0+URZ], RZ ;  /* 0x000000ff00ff19a7 */ /* 0x0005e800081004ff */
.L_x_110:
[----:B------:R-:W4:Y:S01]  /*6c50*/  @P1 SYNCS.PHASECHK.TRANS64.TRYWAIT P0, [R2+URZ+0x50], R3 ;  /* 0x00005003020015a7 */ /* 0x000f2200080011ff */
[----:B------:R-:W-:Y:S01]  /*6c60*/  BSSY B1, `(.L_x_111) ;  /* 0x0000016000017945 */ /* 0x000fe20003800000 */
[----:B----4-:R-:W-:Y:S03]  /*6c70*/  @P1 SEL R66, RZ, 0x1, !P0 ;  /* 0x00000001ff421807 */ /* 0x010fe60004000000 */
[----:B------:R-:W-:Y:S05]  /*6c80*/  @!P1 BRA `(.L_x_112) ;  /* 0x00000000004c9947 */ /* 0x000fea0003800000 */
[----:B------:R-:W-:Y:S01]  /*6c90*/  ISETP.NE.AND P0, PT, R66, RZ, PT ;  /* 0x000000ff4200720c */ /* 0x000fe20003f05270 */
[----:B------:R-:W-:Y:S01]  /*6ca0*/  BSSY B0, `(.L_x_113) ;  /* 0x000000b000007945 */ /* 0x000fe20003800000 */
[----:B------:R-:W-:Y:S11]  /*6cb0*/  ISETP.NE.AND P1, PT, R67, RZ, PT ;  /* 0x000000ff4300720c */ /* 0x000ff60003f25270 */
[----:B------:R-:W-:Y:S02]  /*6cc0*/  @!UPT UIADD3 URZ, UPT, UPT, URZ, URZ, URZ ;  /* 0x000000fffffff290 */ /* 0x000fe4000fffe0ff */
[C---:B------:R-:W-:Y:S01]  /*6cd0*/  @P1 IMAD R6, R65.reuse, 0x2000, R100 ;  /* 0x0000200041061824 */ /* 0x040fe200078e0264 */
[C---:B------:R-:W-:Y:S01]  /*6ce0*/  @P1 LEA R4, R65.reuse, R98, 0xd ;  /* 0x0000006241041211 */ /* 0x040fe200078e68ff */
[C---:B------:R-:W-:Y:S02]  /*6cf0*/  @P1 IMAD R5, R65.reuse, 0x2000, R99 ;  /* 0x0000200041051824 */ /* 0x040fe400078e0263 */
[----:B------:R-:W-:Y:S01]  /*6d00*/  @P1 IMAD R3, R65, 0x2000, R106 ;  /* 0x0000200041031824 */ /* 0x000fe200078e026a */
[----:B------:R-:W-:Y:S06]  /*6d10*/  @P0 BRA `(.L_x_114) ;  /* 0x00000000000c0947 */ /* 0x000fec0003800000 */
[----:B--2---:R-:W-:Y:S04]  /*6d20*/  SHF.L.U32 R0, R97, 0x1f, RZ ;  /* 0x0000001f61007819 */ /* 0x004fe800000006ff */
[----:B------:R-:W2:Y:S02]  /*6d30*/  SYNCS.PHASECHK.TRANS64.TRYWAIT P0, [R2+URZ+0x50], R0 ;  /* 0x00005000020075a7 */ /* 0x000ea400080011ff */
[----:B--2---:R-:W-:Y:S05]  /*6d40*/  @!P0 BRA `(.L_x_115) ;  /* 0x0000003000548947 */ /* 0x004fea0003800000 */
.L_x_114:
[----:B------:R-:W-:Y:S05]  /*6d50*/  BSYNC B0 ;  /* 0x0000000000007941 */ /* 0x000fea0003800000 */
.L_x_113:
[----:B------:R-:W-:Y:S02]  /*6d60*/  ISETP.NE.AND P0, PT, R67, RZ, PT ;  /* 0x000000ff4300720c */ /* 0x000fe40003f05270 */
[----:B------:R-:W-:Y:S11]  /*6d70*/  IADD3 R65, PT, PT, R65, 0x1, RZ ;  /* 0x0000000141417810 */ /* 0x000ff60007ffe0ff */
[----:B------:R4:W1:Y:S04]  /*6d80*/  @P0 LDS.128 R56, [R6] ;  /* 0x0000000006380984 */ /* 0x0008680000000c00 */
[----:B------:R4:W1:Y:S04]  /*6d90*/  @P0 LDS.128 R60, [R5+0x10] ;  /* 0x00001000053c0984 */ /* 0x0008680000000c00 */
[----:B------:R4:W1:Y:S04]  /*6da0*/  @P0 LDS.128 R68, [R4+0x20] ;  /* 0x0000200004440984 */ /* 0x0008680000000c00 */
[----:B------:R4:W1:Y:S02]  /*6db0*/  @P0 LDS.128 R76, [R3+0x30] ;  /* 0x00003000034c0984 */ /* 0x0008640000000c00 */
.L_x_112:
[----:B------:R-:W-:Y:S05]  /*6dc0*/  BSYNC B1 ;  /* 0x0000000000017941 */ /* 0x000fea0003800000 */
.L_x_111:
[----:B--2---:R-:W-:Y:S05]  /*6dd0*/  VIADD R0, R48, 0x20 ;  /* 0x0000002030007836 */ /* 0x004fea0000000000 */
[----:B------:R-:W-:Y:S04]  /*6de0*/  SHF.R.U32.HI R0, RZ, 0x15, R0 ;  /* 0x00000015ff007819 */ /* 0x000fe80000011600 */
[----:B------:R-:W-:Y:S11]  /*6df0*/  LOP3.LUT P0, RZ, R0, 0x3, R92, 0x48, !PT ;  /* 0x0000000300ff7812 */ /* 0x000ff6000780485c */
[----:B------:R-:W-:Y:S02]  /*6e00*/  @!UPT UIADD3 URZ, UPT, UPT, URZ, URZ, URZ ;  /* 0x000000fffffff290 */ /* 0x000fe4000fffe0ff */
[----:B------:R-:W-:Y:S05]  /*6e10*/  @!P0 BRA `(.L_x_116) ;  /* 0x0000000000408947 */ /* 0x000fea0003800000 */
[----:B------:R-:W2:Y:S01]  /*6e20*/  LDCU.64 UR8, c[0x4][0x70] ;  /* 0x01000e00ff0877ac */ /* 0x000ea20008000a00 */
[----:B----4-:R-:W-:Y:S01]  /*6e30*/  MOV R3, 0x0 ;  /* 0x0000000000037802 */ /* 0x010fe20000000f00 */
[----:B------:R-:W-:Y:S02]  /*6e40*/  HFMA2 R12, -RZ, RZ, 0, 5.9604644775390625e-08 ;  /* 0x00000001ff0c7431 */ /* 0x000fe400000001ff */
[----:B-1----:R-:W-:Y:S02]  /*6e50*/  IMAD.MOV.U32 R8, RZ, RZ, 0x192 ;  /* 0x00000192ff087424 */ /* 0x002fe400078e00ff */
[----:B------:R-:W-:Y:S01]  /*6e60*/  IMAD.MOV.U32 R13, RZ, RZ, RZ ;  /* 0x000000ffff0d7224 */ /* 0x000fe200078e00ff */
[----:B------:R-:W1:Y:S01]  /*6e70*/  LDCU.64 UR6, c[0x4][0x78] ;  /* 0x01000f00ff0677ac */ /* 0x000e620008000a00 */
[----:B------:R-:W4:Y:S01]  /*6e80*/  LDC.64 R2, c[0x4][R3] ;  /* 0x0100000003027b82 */ /* 0x000f220000000a00 */
[----:B------:R-:W5:Y:S01]  /*6e90*/  LDCU.64 UR4, c[0x4][0x10] ;  /* 0x01000200ff0477ac */ /* 0x000f620008000a00 */
[----:B--2---:R-:W-:Y:S01]  /*6ea0*/  MOV R5, UR9 ;  /* 0x0000000900057c02 */ /* 0x004fe20008000f00 */
[----:B------:R-:W-:Y:S01]  /*6eb0*/  IMAD.U32 R4, RZ, RZ, UR8 ;  /* 0x00000008ff047e24 */ /* 0x000fe2000f8e00ff */
[----:B-1----:R-:W-:Y:S01]  /*6ec0*/  MOV R7, UR7 ;  /* 0x0000000700077c02 */ /* 0x002fe20008000f00 */
[----:B------:R-:W-:Y:S01]  /*6ed0*/  IMAD.U32 R6, RZ, RZ, UR6 ;  /* 0x00000006ff067e24 */ /* 0x000fe2000f8e00ff */
[----:B-----5:R-:W-:Y:S01]  /*6ee0*/  MOV R11, UR5 ;  /* 0x00000005000b7c02 */ /* 0x020fe20008000f00 */
[----:B------:R-:W-:Y:S02]  /*6ef0*/  IMAD.U32 R10, RZ, RZ, UR4 ;  /* 0x00000004ff0a7e24 */ /* 0x000fe4000f8e00ff */
[----:B------:R-:W-:Y:S07]  /*6f00*/  LEPC R20, `(.L_x_116) ;  /* 0x000000001014794e */ /* 0x000fee0000000000 */
[----:B---34-:R-:W-:Y:S05]  /*6f10*/  CALL.ABS.NOINC R2 ;  /* 0x0000000002007343 */ /* 0x018fea0003c00000 */
.L_x_116:
[----:B------:R-:W-:Y:S01]  /*6f20*/  ISETP.NE.AND P6, PT, R107, RZ, PT ;  /* 0x000000ff6b00720c */ /* 0x000fe20003fc5270 */
[----:B------:R-:W-:Y:S05]  /*6f30*/  WARPSYNC.ALL ;  /* 0x0000000000007948 */ /* 0x000fea0003800000 */
[----:B------:R-:W-:Y:S01]  /*6f40*/  R2UR UR4, R48 ;  /* 0x00000000300472ca */ /* 0x000fe200000e0000 */
[----:B------:R-:W-:Y:S01]  /*6f50*/  BSSY.RECONVERGENT B0, `(.L_x_117) ;  /* 0x000008f000007945 */ /* 0x000fe20003800200 */
[----:B------:R-:W-:Y:S02]  /*6f60*/  MOV R50, UR51 ;  /* 0x0000003300327c02 */ /* 0x000fe40008000f00 */
[----:B-1--4-:R-:W-:Y:S02]  /*6f70*/  SHF.L.U32 R3, R56, 0x10, RZ ;  /* 0x0000001038037819 */ /* 0x012fe400000006ff */
[----:B------:R-:W-:Y:S02]  /*6f80*/  MOV R72, UR45 ;  /* 0x0000002d00487c02 */ /* 0x000fe40008000f00 */
[----:B------:R-:W-:Y:S02]  /*6f90*/  @P6 LEA R50, R50, UR49, 0x3 ;  /* 0x0000003132326c11 */ /* 0x000fe4000f8e18ff */
[C---:B------:R-:W-:Y:S02]  /*6fa0*/  LOP3.LUT R51, R57.reuse, 0xffff0000, RZ, 0xc0, !PT ;  /* 0xffff000039337812 */ /* 0x040fe400078ec0ff */
[----:B------:R-:W-:Y:S01]  /*6fb0*/  @P6 IADD3 R50, PT, PT, R50, 0x70, RZ ;  /* 0x0000007032326810 */ /* 0x000fe20007ffe0ff */
[----:B------:R-:W1:Y:S01]  /*6fc0*/  LDTM.x32 R4, tmem[UR4+0x20] ;  /* 0x00002004000479ee */ /* 0x000e6200082c0000 */
[----:B------:R-:W-:Y:S02]  /*6fd0*/  ISETP.NE.AND P0, PT, R102, RZ, PT ;  /* 0x000000ff6600720c */ /* 0x000fe40003f05270 */
[----:B------:R-:W-:Y:S02]  /*6fe0*/  @P6 PRMT R72, R72, 0x654, R50 ;  /* 0x0000065448486816 */ /* 0x000fe40000000032 */
[----:B------:R-:W-:Y:S01]  /*6ff0*/  SHF.L.U32 R50, R57, 0x10, RZ ;  /* 0x0000001039327819 */ /* 0x000fe200000006ff */
[C---:B-1----:R-:W-:Y:S01]  /*7000*/  FMUL R0, R47.reuse, R4 ;  /* 0x000000042f007220 */ /* 0x042fe20000400000 */
[----:B------:R-:W-:Y:S01]  /*7010*/  LOP3.LUT R4, R56, 0xffff0000, RZ, 0xc0, !PT ;  /* 0xffff000038047812 */ /* 0x000fe200078ec0ff */
[C---:B------:R-:W-:Y:S01]  /*7020*/  FMUL R2, R47.reuse, R5 ;  /* 0x000000052f027220 */ /* 0x040fe20000400000 */
[----:B------:R-:W-:Y:S01]  /*7030*/  FMUL R7, R47, R7 ;  /* 0x000000072f077220 */ /* 0x000fe20000400000 */
[----:B------:R-:W-:Y:S01]  /*7040*/  FFMA R0, R49, R3, R0 ;  /* 0x0000000331007223 */ /* 0x000fe20000000000 */
[----:B------:R-:W-:Y:S01]  /*7050*/  FMUL R3, R47, R6 ;  /* 0x000000062f037220 */ /* 0x000fe20000400000 */
[----:B------:R-:W-:Y:S01]  /*7060*/  FFMA R2, R49, R4, R2 ;  /* 0x0000000431027223 */ /* 0x000fe20000000002 */
[C---:B------:R-:W-:Y:S01]  /*7070*/  FMUL R4, R47.reuse, R8 ;  /* 0x000000082f047220 */ /* 0x040fe20000400000 */
[C---:B------:R-:W-:Y:S01]  /*7080*/  FMUL R8, R47.reuse, R12 ;  /* 0x0000000c2f087220 */ /* 0x040fe20000400000 */
[C---:B------:R-:W-:Y:S01]  /*7090*/  FMUL R12, R47.reuse, R16 ;  /* 0x000000102f0c7220 */ /* 0x040fe20000400000 */
[C---:B------:R-:W-:Y:S01]  /*70a0*/  FMUL R16, R47.reuse, R20 ;  /* 0x000000142f107220 */ /* 0x040fe20000400000 */
[----:B------:R-:W-:Y:S01]  /*70b0*/  F2FP.BF16.F32.PACK_AB R52, R2, R0 ;  /* 0x000000000234723e */ /* 0x000fe200000010ff */
[C---:B------:R-:W-:Y:S01]  /*70c0*/  FMUL R20, R47.reuse, R24 ;  /* 0x000000182f147220 */ /* 0x040fe20000400000 */
[C---:B------:R-:W-:Y:S01]  /*70d0*/  LOP3.LUT R0, R58.reuse, 0xffff0000, RZ, 0xc0, !PT ;  /* 0xffff00003a007812 */ /* 0x040fe200078ec0ff */
[----:B------:R-:W-:Y:S01]  /*70e0*/  FMUL R24, R47, R28 ;  /* 0x0000001c2f187220 */ /* 0x000fe20000400000 */
[----:B------:R-:W-:Y:S01]  /*70f0*/  SHF.L.U32 R2, R59, 0x10, RZ ;  /* 0x000000103b027819 */ /* 0x000fe200000006ff */
[C---:B------:R-:W-:Y:S01]  /*7100*/  FMUL R28, R47.reuse, R32 ;  /* 0x000000202f1c7220 */ /* 0x040fe20000400000 */
[----:B------:R-:W-:Y:S01]  /*7110*/  SHF.L.U32 R32, R58, 0x10, RZ ;  /* 0x000000103a207819 */ /* 0x000fe200000006ff */
[----:B------:R-:W-:Y:S01]  /*7120*/  FMUL R5, R47, R9 ;  /* 0x000000092f057220 */ /* 0x000fe20000400000 */
[C---:B------:R-:W-:Y:S01]  /*7130*/  FFMA R3, R49.reuse, R50, R3 ;  /* 0x0000003231037223 */ /* 0x040fe20000000003 */
[----:B------:R-:W-:Y:S01]  /*7140*/  FFMA R7, R49, R51, R7 ;  /* 0x0000003331077223 */ /* 0x000fe20000000007 */
[----:B------:R-:W-:Y:S01]  /*7150*/  FMUL R6, R47, R10 ;  /* 0x0000000a2f067220 */ /* 0x000fe20000400000 */
[----:B------:R-:W-:Y:S01]  /*7160*/  FFMA R4, R49, R32, R4 ;  /* 0x0000002031047223 */ /* 0x000fe20000000004 */
[----:B------:R-:W-:Y:S01]  /*7170*/  LOP3.LUT R32, R59, 0xffff0000, RZ, 0xc0, !PT ;  /* 0xffff00003b207812 */ /* 0x000fe200078ec0ff */
[----:B------:R-:W-:Y:S01]  /*7180*/  FFMA R5, R49, R0, R5 ;  /* 0x0000000031057223 */ /* 0x000fe20000000005 */
[C---:B------:R-:W-:Y:S01]  /*7190*/  SHF.L.U32 R0, R60.reuse, 0x10, RZ ;  /* 0x000000103c007819 */ /* 0x040fe200000006ff */
[----:B------:R-:W-:Y:S01]  /*71a0*/  FMUL R11, R47, R11 ;  /* 0x0000000b2f0b7220 */ /* 0x000fe20000400000 */
[----:B------:R-:W-:Y:S01]  /*71b0*/  F2FP.BF16.F32.PACK_AB R53, R7, R3 ;  /* 0x000000030735723e */ /* 0x000fe200000010ff */
[C---:B------:R-:W-:Y:S01]  /*71c0*/  FFMA R6, R49.reuse, R2, R6 ;  /* 0x0000000231067223 */ /* 0x040fe20000000006 */
[----:B------:R-:W-:Y:S01]  /*71d0*/  LOP3.LUT R2, R60, 0xffff0000, RZ, 0xc0, !PT ;  /* 0xffff00003c027812 */ /* 0x000fe200078ec0ff */
[----:B------:R-:W-:Y:S01]  /*71e0*/  FFMA R11, R49, R32, R11 ;  /* 0x00000020310b7223 */ /* 0x000fe2000000000b */
[----:B------:R-:W-:Y:S01]  /*71f0*/  SHF.L.U32 R3, R61, 0x10, RZ ;  /* 0x000000103d037819 */ /* 0x000fe200000006ff */
[----:B------:R-:W-:Y:S01]  /*7200*/  FFMA R8, R49, R0, R8 ;  /* 0x0000000031087223 */ /* 0x000fe20000000008 */
[----:B------:R-:W-:Y:S01]  /*7210*/  LOP3.LUT R0, R61, 0xffff0000, RZ, 0xc0, !PT ;  /* 0xffff00003d007812 */ /* 0x000fe200078ec0ff */
[----:B------:R-:W-:Y:S01]  /*7220*/  FMUL R9, R47, R13 ;  /* 0x0000000d2f097220 */ /* 0x000fe20000400000 */
[----:B------:R-:W-:Y:S01]  /*7230*/  F2FP.BF16.F32.PACK_AB R54, R5, R4 ;  /* 0x000000040536723e */ /* 0x000fe200000010ff */
[----:B------:R-:W-:Y:S01]  /*7240*/  FMUL R10, R47, R14 ;  /* 0x0000000e2f0a7220 */ /* 0x000fe20000400000 */
[----:B------:R-:W-:Y:S01]  /*7250*/  F2FP.BF16.F32.PACK_AB R55, R11, R6 ;  /* 0x000000060b37723e */ /* 0x000fe200000010ff */
[----:B------:R-:W-:Y:S01]  /*7260*/  FMUL R15, R47, R15 ;  /* 0x0000000f2f0f7220 */ /* 0x000fe20000400000 */
[----:B------:R-:W-:Y:S01]  /*7270*/  SHF.L.U32 R4, R77, 0x10, RZ ;  /* 0x000000104d047819 */ /* 0x000fe200000006ff */
[C---:B------:R-:W-:Y:S01]  /*7280*/  FFMA R9, R49.reuse, R2, R9 ;  /* 0x0000000231097223 */ /* 0x040fe20000000009 */
[C---:B------:R-:W-:Y:S01]  /*7290*/  SHF.L.U32 R2, R62.reuse, 0x10, RZ ;  /* 0x000000103e027819 */ /* 0x040fe200000006ff */
[C---:B------:R-:W-:Y:S01]  /*72a0*/  FFMA R10, R49.reuse, R3, R10 ;  /* 0x00000003310a7223 */ /* 0x040fe2000000000a */
[----:B------:R-:W-:Y:S01]  /*72b0*/  LOP3.LUT R3, R62, 0xffff0000, RZ, 0xc0, !PT ;  /* 0xffff00003e037812 */ /* 0x000fe200078ec0ff */
[----:B------:R-:W-:Y:S01]  /*72c0*/  FFMA R15, R49, R0, R15 ;  /* 0x00000000310f7223 */ /* 0x000fe2000000000f */
[----:B------:R-:W-:Y:S01]  /*72d0*/  SHF.L.U32 R0, R63, 0x10, RZ ;  /* 0x000000103f007819 */ /* 0x000fe200000006ff */
[----:B------:R-:W-:Y:S01]  /*72e0*/  FMUL R13, R47, R17 ;  /* 0x000000112f0d7220 */ /* 0x000fe20000400000 */
[----:B------:R-:W-:Y:S01]  /*72f0*/  F2FP.BF16.F32.PACK_AB R8, R9, R8 ;  /* 0x000000080908723e */ /* 0x000fe200000010ff */
[----:B------:R-:W-:Y:S01]  /*7300*/  FMUL R14, R47, R18 ;  /* 0x000000122f0e7220 */ /* 0x000fe20000400000 */
[----:B------:R-:W-:Y:S01]  /*7310*/  F2FP.BF16.F32.PACK_AB R9, R15, R10 ;  /* 0x0000000a0f09723e */ /* 0x000fe200000010ff */
[----:B------:R-:W-:Y:S01]  /*7320*/  FFMA R12, R49, R2, R12 ;  /* 0x00000002310c7223 */ /* 0x000fe2000000000c */
[----:B------:R-:W-:Y:S01]  /*7330*/  LOP3.LUT R2, R63, 0xffff0000, RZ, 0xc0, !PT ;  /* 0xffff00003f027812 */ /* 0x000fe200078ec0ff */
[----:B------:R-:W-:Y:S01]  /*7340*/  FFMA R13, R49, R3, R13 ;  /* 0x00000003310d7223 */ /* 0x000fe2000000000d */
[----:B------:R-:W-:Y:S01]  /*7350*/  SHF.L.U32 R3, R69, 0x10, RZ ;  /* 0x0000001045037819 */ /* 0x000fe200000006ff */
[----:B------:R-:W-:Y:S01]  /*7360*/  FFMA R14, R49, R0, R14 ;  /* 0x00000000310e7223 */ /* 0x000fe2000000000e */
[C---:B------:R-:W-:Y:S01]  /*7370*/  SHF.L.U32 R0, R68.reuse, 0x10, RZ ;  /* 0x0000001044007819 */ /* 0x040fe200000006ff */
[----:B------:R-:W-:Y:S01]  /*7380*/  FMUL R19, R47, R19 ;  /* 0x000000132f137220 */ /* 0x000fe20000400000 */
[----:B------:R-:W-:Y:S01]  /*7390*/  F2FP.BF16.F32.PACK_AB R10, R13, R12 ;  /* 0x0000000c0d0a723e */ /* 0x000fe200000010ff */
[----:B------:R-:W-:Y:S01]  /*73a0*/  FMUL R17, R47, R21 ;  /* 0x000000152f117220 */ /* 0x000fe20000400000 */
[----:B------:R-:W-:Y:S01]  /*73b0*/  LOP3.LUT R5, R79, 0xffff0000, RZ, 0xc0, !PT ;  /* 0xffff00004f057812 */ /* 0x000fe200078ec0ff */
[C---:B------:R-:W-:Y:S01]  /*73c0*/  FFMA R19, R49.reuse, R2, R19 ;  /* 0x0000000231137223 */ /* 0x040fe20000000013 */
[----:B------:R-:W-:Y:S01]  /*73d0*/  LOP3.LUT R2, R68, 0xffff0000, RZ, 0xc0, !PT ;  /* 0xffff000044027812 */ /* 0x000fe200078ec0ff */
[----:B------:R1:W-:Y:S01]  /*73e0*/  STS.128 [R100+0x2000], R52 ;  /* 0x0020003464007388 */ /* 0x0003e20000000c00 */
[----:B------:R-:W-:Y:S01]  /*73f0*/  FFMA R16, R49, R0, R16 ;  /* 0x0000000031107223 */ /* 0x000fe20000000010 */
[----:B------:R-:W-:Y:S01]  /*7400*/  LOP3.LUT R0, R69, 0xffff0000, RZ, 0xc0, !PT ;  /* 0xffff000045007812 */ /* 0x000fe200078ec0ff */
[----:B------:R-:W-:Y:S01]  /*7410*/  FMUL R18, R47, R22 ;  /* 0x000000162f127220 */ /* 0x000fe20000400000 */
[----:B------:R-:W-:Y:S01]  /*7420*/  F2FP.BF16.F32.PACK_AB R11, R19, R14 ;  /* 0x0000000e130b723e */ /* 0x000fe200000010ff */
[----:B------:R-:W-:Y:S01]  /*7430*/  FMUL R23, R47, R23 ;  /* 0x000000172f177220 */ /* 0x000fe20000400000 */
[C---:B------:R-:W-:Y:S01]  /*7440*/  FFMA R17, R49.reuse, R2, R17 ;  /* 0x0000000231117223 */ /* 0x040fe20000000011 */
[C---:B------:R-:W-:Y:S01]  /*7450*/  SHF.L.U32 R2, R70.reuse, 0x10, RZ ;  /* 0x0000001046027819 */ /* 0x040fe200000006ff */
[----:B------:R-:W-:Y:S01]  /*7460*/  FFMA R18, R49, R3, R18 ;  /* 0x0000000331127223 */ /* 0x000fe20000000012 */
[----:B------:R-:W-:Y:S01]  /*7470*/  SHF.L.U32 R3, R71, 0x10, RZ ;  /* 0x0000001047037819 */ /* 0x000fe200000006ff */
[----:B------:R1:W-:Y:S01]  /*7480*/  STS.128 [R99+0x2010], R8 ;  /* 0x0020100863007388 */ /* 0x0003e20000000c00 */
[----:B------:R-:W-:Y:S01]  /*7490*/  F2FP.BF16.F32.PACK_AB R16, R17, R16 ;  /* 0x000000101110723e */ /* 0x000fe200000010ff */
[----:B------:R-:W-:Y:S01]  /*74a0*/  FFMA R23, R49, R0, R23 ;  /* 0x0000000031177223 */ /* 0x000fe20000000017 */
[----:B------:R-:W-:Y:S01]  /*74b0*/  LOP3.LUT R0, R70, 0xffff0000, RZ, 0xc0, !PT ;  /* 0xffff000046007812 */ /* 0x000fe200078ec0ff */
[C---:B------:R-:W-:Y:S01]  /*74c0*/  FMUL R21, R47.reuse, R25 ;  /* 0x000000192f157220 */ /* 0x040fe20000400000 */
[----:B------:R-:W-:Y:S01]  /*74d0*/  FMUL R22, R47, R26 ;  /* 0x0000001a2f167220 */ /* 0x000fe20000400000 */
[C---:B------:R-:W-:Y:S01]  /*74e0*/  FFMA R20, R49.reuse, R2, R20 ;  /* 0x0000000231147223 */ /* 0x040fe20000000014 */
[C---:B------:R-:W-:Y:S01]  /*74f0*/  SHF.L.U32 R2, R76.reuse, 0x10, RZ ;  /* 0x000000104c027819 */ /* 0x040fe200000006ff */
[----:B------:R-:W-:Y:S01]  /*7500*/  FFMA R21, R49, R0, R21 ;  /* 0x0000000031157223 */ /* 0x000fe20000000015 */
[----:B------:R-:W-:Y:S01]  /*7510*/  LOP3.LUT R0, R71, 0xffff0000, RZ, 0xc0, !PT ;  /* 0xffff000047007812 */ /* 0x000fe200078ec0ff */
[----:B------:R-:W-:Y:S01]  /*7520*/  FFMA R22, R49, R3, R22 ;  /* 0x0000000331167223 */ /* 0x000fe20000000016 */
[C---:B------:R-:W-:Y:S01]  /*7530*/  FMUL R27, R47.reuse, R27 ;  /* 0x0000001b2f1b7220 */ /* 0x040fe20000400000 */
[----:B------:R-:W-:Y:S01]  /*7540*/  LOP3.LUT R3, R76, 0xffff0000, RZ, 0xc0, !PT ;  /* 0xffff00004c037812 */ /* 0x000fe200078ec0ff */
[C---:B------:R-:W-:Y:S01]  /*7550*/  FMUL R25, R47.reuse, R29 ;  /* 0x0000001d2f197220 */ /* 0x040fe20000400000 */
[----:B------:R-:W-:Y:S01]  /*7560*/  FMUL R26, R47, R30 ;  /* 0x0000001e2f1a7220 */ /* 0x000fe20000400000 */
[C---:B------:R-:W-:Y:S01]  /*7570*/  FFMA R27, R49.reuse, R0, R27 ;  /* 0x00000000311b7223 */ /* 0x040fe2000000001b */
[----:B------:R-:W-:Y:S01]  /*7580*/  FFMA R24, R49, R2, R24 ;  /* 0x0000000231187223 */ /* 0x000fe20000000018 */
[----:B------:R-:W-:Y:S01]  /*7590*/  LOP3.LUT R0, R77, 0xffff0000, RZ, 0xc0, !PT ;  /* 0xffff00004d007812 */ /* 0x000fe200078ec0ff */
[----:B------:R-:W-:Y:S01]  /*75a0*/  FFMA R25, R49, R3, R25 ;  /* 0x0000000331197223 */ /* 0x000fe20000000019 */
[----:B------:R-:W-:Y:S01]  /*75b0*/  FMUL R31, R47, R31 ;  /* 0x0000001f2f1f7220 */ /* 0x000fe20000400000 */
[C---:B------:R-:W-:Y:S01]  /*75c0*/  SHF.L.U32 R2, R78.reuse, 0x10, RZ ;  /* 0x000000104e027819 */ /* 0x040fe200000006ff */
[----:B------:R-:W-:Y:S01]  /*75d0*/  FFMA R26, R49, R4, R26 ;  /* 0x00000004311a7223 */ /* 0x000fe2000000001a */
[----:B------:R-:W-:Y:S01]  /*75e0*/  LOP3.LUT R3, R78, 0xffff0000, RZ, 0xc0, !PT ;  /* 0xffff00004e037812 */ /* 0x000fe200078ec0ff */
[----:B------:R-:W-:Y:S01]  /*75f0*/  FMUL R29, R47, R33 ;  /* 0x000000212f1d7220 */ /* 0x000fe20000400000 */
[----:B------:R-:W-:Y:S01]  /*7600*/  SHF.L.U32 R4, R79, 0x10, RZ ;  /* 0x000000104f047819 */ /* 0x000fe200000006ff */
[----:B------:R-:W-:Y:S01]  /*7610*/  FMUL R30, R47, R34 ;  /* 0x000000222f1e7220 */ /* 0x000fe20000400000 */
[----:B------:R-:W-:Y:S01]  /*7620*/  F2FP.BF16.F32.PACK_AB R17, R23, R18 ;  /* 0x000000121711723e */ /* 0x000fe200000010ff */
[----:B------:R-:W-:Y:S01]  /*7630*/  FFMA R31, R49, R0, R31 ;  /* 0x00000000311f7223 */ /* 0x000fe2000000001f */
[----:B------:R-:W-:Y:S01]  /*7640*/  FMUL R35, R47, R35 ;  /* 0x000000232f237220 */ /* 0x000fe20000400000 */
[----:B------:R-:W-:Y:S01]  /*7650*/  F2FP.BF16.F32.PACK_AB R18, R21, R20 ;  /* 0x000000141512723e */ /* 0x000fe200000010ff */
[----:B------:R-:W-:Y:S01]  /*7660*/  FFMA R28, R49, R2, R28 ;  /* 0x00000002311c7223 */ /* 0x000fe2000000001c */
[----:B------:R-:W-:Y:S01]  /*7670*/  F2FP.BF16.F32.PACK_AB R19, R27, R22 ;  /* 0x000000161b13723e */ /* 0x000fe200000010ff */
[C---:B------:R-:W-:Y:S01]  /*7680*/  FFMA R29, R49.reuse, R3, R29 ;  /* 0x00000003311d7223 */ /* 0x040fe2000000001d */
[C---:B------:R-:W-:Y:S01]  /*7690*/  FFMA R30, R49.reuse, R4, R30 ;  /* 0x00000004311e7223 */ /* 0x040fe2000000001e */
[----:B------:R-:W-:Y:S01]  /*76a0*/  FFMA R35, R49, R5, R35 ;  /* 0x0000000531237223 */ /* 0x000fe20000000023 */
[----:B------:R-:W-:Y:S01]  /*76b0*/  F2FP.BF16.F32.PACK_AB R24, R25, R24 ;  /* 0x000000181918723e */ /* 0x000fe200000010ff */
[----:B------:R1:W-:Y:S01]  /*76c0*/  STS.128 [R98+0x2020], R16 ;  /* 0x0020201062007388 */ /* 0x0003e20000000c00 */
[----:B------:R-:W-:Y:S02]  /*76d0*/  F2FP.BF16.F32.PACK_AB R25, R31, R26 ;  /* 0x0000001a1f19723e */ /* 0x000fe400000010ff */
[----:B------:R-:W-:Y:S02]  /*76e0*/  F2FP.BF16.F32.PACK_AB R26, R29, R28 ;  /* 0x0000001c1d1a723e */ /* 0x000fe400000010ff */
[----:B------:R-:W-:Y:S02]  /*76f0*/  F2FP.BF16.F32.PACK_AB R27, R35, R30 ;  /* 0x0000001e231b723e */ /* 0x000fe400000010ff */
[----:B------:R-:W-:Y:S02]  /*7700*/  LEA R0, R65, UR49, 0x3 ;  /* 0x0000003141007c11 */ /* 0x000fe4000f8e18ff */
[----:B------:R-:W-:Y:S01]  /*7710*/  @P6 SHF.L.U32 R2, R97, 0x1f, RZ ;  /* 0x0000001f61026819 */ /* 0x000fe200000006ff */
        /* <DEDUP_REMOVED lines=9> */
[----:B------:R-:W-:Y:S02]  /*77b0*/  UIADD3 UR8, UP0, UPT, UR52, 0xa80, URZ ;  /* 0x00000a8034087890 */ /* 0x000fe4000ff1e0ff */
[----:B------:R-:W-:Y:S02]  /*77c0*/  UIADD3 UR5, UPT, UPT, UR37, 0x20, URZ ;  /* 0x0000002025057890 */ /* 0x000fe4000fffe0ff */
[----:B------:R-:W-:Y:S02]  /*77d0*/  UIADD3 UR4, UPT, UPT, UR49, 0x2200, URZ ;  /* 0x0000220031047890 */ /* 0x000fe4000fffe0ff */
[----:B------:R-:W-:Y:S01]  /*77e0*/  UIADD3.X UR9, UPT, UPT, URZ, UR53, URZ, UP0, !UPT ;  /* 0x00000035ff097290 */ /* 0x000fe200087fe4ff */
[----:B------:R-:W-:Y:S01]  /*77f0*/  UMOV UR6, UR38 ;  /* 0x0000002600067c82 */ /* 0x000fe20008000000 */
[----:B------:R-:W-:Y:S07]  /*7800*/  UMOV UR7, UR44 ;  /* 0x0000002c00077c82 */ /* 0x000fee0008000000 */
[----:B------:R2:W-:Y:S01]  /*7810*/  UTMASTG.3D [UR4], [UR8] ;  /* 0x00000004080073b5 */ /* 0x0005e20008010000 */
[----:B------:R0:W-:Y:S01]  /*7820*/  UTMACMDFLUSH ;  /* 0x00000000000079b7 */ /* 0x0001e20000000000 */
[----:B--2---:R-:W-:Y:S04]  /*7830*/  DEPBAR.LE SB0, 0x1 ;  /* 0x000080400000791a */ /* 0x004fe80000000000 */
.L_x_118:
[----:B------:R-:W-:Y:S05]  /*7840*/  BSYNC.RECONVERGENT B0 ;  /* 0x0000000000007941 */ /* 0x000fea0003800200 */
.L_x_117:
[----:B------:R-:W-:Y:S01]  /*7850*/  BAR.SYNC.DEFER_BLOCKING 0x1, 0x80 ;  /* 0x0042000000007b1d */ /* 0x000fe20000010000 */
[----:B------:R-:W-:Y:S04]  /*7860*/  UIADD3 UR36, UPT, UPT, UR51, 0x1, URZ ;  /* 0x0000000133247890 */ /* 0x000fe8000fffe0ff */
[----:B------:R-:W-:Y:S04]  /*7870*/  UISETP.NE.AND UP0, UPT, UR36, 0x4, UPT ;  /* 0x000000042400788c */ /* 0x000fe8000bf05270 */
[----:B------:R-:W-:Y:S01]  /*7880*/  USEL UR36, UR36, URZ, UP0 ;  /* 0x000000ff24247287 */ /* 0x000fe20008000000 */
[----:B------:R2:W-:Y:S01]  /*7890*/  @P6 SYNCS.ARRIVE.TRANS64.RED.A1T0 RZ, [R72+URZ], RZ ;  /* 0x000000ff48ff69a7 */ /* 0x0005e200081004ff */
[----:B------:R-:W-:Y:S01]  /*78a0*/  BSSY B1, `(.L_x_119) ;  /* 0x0000017000017945 */ /* 0x000fe20003800000 */
[----:B------:R-:W4:Y:S02]  /*78b0*/  @P6 SYNCS.PHASECHK.TRANS64.TRYWAIT P0, [R0+URZ+0x50], R2 ;  /* 0x00005002000065a7 */ /* 0x000f2400080011ff */
[----:B----4-:R-:W-:Y:S01]  /*78c0*/  @P6 SEL R66, RZ, 0x1, !P0 ;  /* 0x00000001ff426807 */ /* 0x010fe20004000000 */
[----:B--2---:R-:W-:Y:S06]  /*78d0*/  @!P6 BRA `(.L_x_120) ;  /* 0x00000000004ce947 */ /* 0x004fec0003800000 */
        /* <DEDUP_REMOVED lines=9> */
[----:B------:R-:W-:Y:S04]  /*7970*/  SHF.L.U32 R6, R97, 0x1f, RZ ;  /* 0x0000001f61067819 */ /* 0x000fe800000006ff */
[----:B------:R-:W2:Y:S02]  /*7980*/  SYNCS.PHASECHK.TRANS64.TRYWAIT P0, [R0+URZ+0x50], R6 ;  /* 0x00005006000075a7 */ /* 0x000ea400080011ff */
[----:B--2---:R-:W-:Y:S05]  /*7990*/  @!P0 BRA `(.L_x_123) ;  /* 0x0000002400548947 */ /* 0x004fea0003800000 */
.L_x_122:
[----:B------:R-:W-:Y:S05]  /*79a0*/  BSYNC B0 ;  /* 0x0000000000007941 */ /* 0x000fea0003800000 */
.L_x_121:
[----:B------:R-:W-:Y:S02]  /*79b0*/  ISETP.NE.AND P0, PT, R67, RZ, PT ;  /* 0x000000ff4300720c */ /* 0x000fe40003f05270 */
[----:B------:R-:W-:Y:S11]  /*79c0*/  IADD3 R65, PT, PT, R65, 0x1, RZ ;  /* 0x0000000141417810 */ /* 0x000ff60007ffe0ff */
[----:B------:R4:W1:Y:S04]  /*79d0*/  @P0 LDS.128 R56, [R5] ;  /* 0x0000000005380984 */ /* 0x0008680000000c00 */
[----:B------:R4:W1:Y:S04]  /*79e0*/  @P0 LDS.128 R60, [R4+0x10] ;  /* 0x00001000043c0984 */ /* 0x0008680000000c00 */
[----:B------:R4:W1:Y:S04]  /*79f0*/  @P0 LDS.128 R68, [R3+0x20] ;  /* 0x0000200003440984 */ /* 0x0008680000000c00 */
[----:B------:R4:W1:Y:S02]  /*7a00*/  @P0 LDS.128 R76, [R2+0x30] ;  /* 0x00003000024c0984 */ /* 0x0008640000000c00 */
.L_x_120:
[----:B------:R-:W-:Y:S05]  /*7a10*/  BSYNC B1 ;  /* 0x0000000000017941 */ /* 0x000fea0003800000 */
.L_x_119:
        /* <DEDUP_REMOVED lines=21> */
.L_x_124:
        /* <DEDUP_REMOVED lines=146> */
.L_x_126:
[----:B------:R-:W-:Y:S05]  /*8490*/  BSYNC.RECONVERGENT B0 ;  /* 0x0000000000007941 */ /* 0x000fea0003800200 */
.L_x_125:
        /* <DEDUP_REMOVED lines=21> */
.L_x_130:
[----:B------:R-:W-:Y:S05]  /*85f0*/  BSYNC B0 ;  /* 0x0000000000007941 */ /* 0x000fea0003800000 */
.L_x_129:
[----:B------:R-:W-:Y:S11]  /*8600*/  ISETP.NE.AND P0, PT, R67, RZ, PT ;  /* 0x000000ff4300720c */ /* 0x000ff60003f05270 */
[----:B------:R-:W-:Y:S02]  /*8610*/  @!UPT UIADD3 URZ, UPT, UPT, URZ, URZ, URZ ;  /* 0x000000fffffff290 */ /* 0x000fe4000fffe0ff */
[----:B------:R4:W1:Y:S04]  /*8620*/  @P0 LDS.128 R56, [R4] ;  /* 0x0000000004380984 */ /* 0x0008680000000c00 */
[----:B------:R4:W1:Y:S04]  /*8630*/  @P0 LDS.128 R60, [R3+0x10] ;  /* 0x00001000033c0984 */ /* 0x0008680000000c00 */
[----:B------:R4:W1:Y:S04]  /*8640*/  @P0 LDS.128 R68, [R2+0x20] ;  /* 0x0000200002440984 */ /* 0x0008680000000c00 */
[----:B------:R4:W1:Y:S02]  /*8650*/  @P0 LDS.128 R76, [R65+0x30] ;  /* 0x00003000414c0984 */ /* 0x0008640000000c00 */
.L_x_128:
[----:B------:R-:W-:Y:S05]  /*8660*/  BSYNC B1 ;  /* 0x0000000000017941 */ /* 0x000fea0003800000 */
.L_x_127:
        /* <DEDUP_REMOVED lines=21> */
.L_x_132:
[----:B------:R-:W-:Y:S01]  /*87c0*/  ISETP.NE.AND P0, PT, R102, RZ, PT ;  /* 0x000000ff6600720c */ /* 0x000fe20003f05270 */
[----:B------:R-:W-:Y:S05]  /*87d0*/  WARPSYNC.ALL ;  /* 0x0000000000007948 */ /* 0x000fea0003800000 */
[----:B------:R-:W-:Y:S01]  /*87e0*/  R2UR UR4, R48 ;  /* 0x00000000300472ca */ /* 0x000fe200000e0000 */
[----:B------:R-:W-:Y:S01]  /*87f0*/  BSSY.RECONVERGENT B0, `(.L_x_133) ;  /* 0x000008c000007945 */ /* 0x000fe20003800200 */
[----:B------:R-:W-:Y:S02]  /*8800*/  R2UR UR5, R64 ;  /* 0x00000000400572ca */ /* 0x000fe400000e0000 */
[C---:B-1----:R-:W-:Y:S02]  /*8810*/  SHF.L.U32 R0, R56.reuse, 0x10, RZ ;  /* 0x0000001038007819 */ /* 0x042fe400000006ff */
[----:B----4-:R-:W-:Y:S02]  /*8820*/  LOP3.LUT R2, R56, 0xffff0000, RZ, 0xc0, !PT ;  /* 0xffff000038027812 */ /* 0x010fe400078ec0ff */
[C---:B------:R-:W-:Y:S02]  /*8830*/  SHF.L.U32 R3, R57.reuse, 0x10, RZ ;  /* 0x0000001039037819 */ /* 0x040fe400000006ff */
[----:B------:R-:W-:Y:S02]  /*8840*/  LOP3.LUT R48, R57, 0xffff0000, RZ, 0xc0, !PT ;  /* 0xffff000039307812 */ /* 0x000fe400078ec0ff */
[C---:B------:R-:W-:Y:S01]  /*8850*/  SHF.L.U32 R50, R58.reuse, 0x10, RZ ;  /* 0x000000103a327819 */ /* 0x040fe200000006ff */
[----:B------:R-:W1:Y:S01]  /*8860*/  LDTM.x32 R4, tmem[UR4+0x60] ;  /* 0x00006004000479ee */ /* 0x000e6200082c0000 */
[----:B------:R-:W-:Y:S01]  /*8870*/  LOP3.LUT R51, R58, 0xffff0000, RZ, 0xc0, !PT ;  /* 0xffff00003a337812 */ /* 0x000fe200078ec0ff */
[----:B------:R-:W-:Y:S01]  /*8880*/  NOP ;  /* 0x0000000000007918 */ /* 0x000fe20000000000 */
[C---:B------:R-:W-:Y:S01]  /*8890*/  SHF.L.U32 R52, R59.reuse, 0x10, RZ ;  /* 0x000000103b347819 */ /* 0x040fe200000006ff */
[----:B------:R-:W-:Y:S01]  /*88a0*/  UIADD3 UR5, UPT, UPT, UR5, 0xd0, URZ ;  /* 0x000000d005057890 */ /* 0x000fe2000fffe0ff */
[----:B------:R-:W-:Y:S02]  /*88b0*/  LOP3.LUT R53, R59, 0xffff0000, RZ, 0xc0, !PT ;  /* 0xffff00003b357812 */ /* 0x000fe400078ec0ff */
[C---:B------:R-:W-:Y:S01]  /*88c0*/  SHF.L.U32 R54, R60.reuse, 0x10, RZ ;  /* 0x000000103c367819 */ /* 0x040fe200000006ff */
[----:B------:R-:W-:Y:S01]  /*88d0*/  UPRMT UR5, UR45, 0x654, UR5 ;  /* 0x000006542d057896 */ /* 0x000fe20008000005 */
[----:B------:R-:W-:Y:S02]  /*88e0*/  LOP3.LUT R55, R60, 0xffff0000, RZ, 0xc0, !PT ;  /* 0xffff00003c377812 */ /* 0x000fe400078ec0ff */
[C---:B------:R-:W-:Y:S02]  /*88f0*/  SHF.L.U32 R56, R61.reuse, 0x10, RZ ;  /* 0x000000103d387819 */ /* 0x040fe400000006ff */
[----:B------:R-:W-:Y:S02]  /*8900*/  LOP3.LUT R57, R61, 0xffff0000, RZ, 0xc0, !PT ;  /* 0xffff00003d397812 */ /* 0x000fe400078ec0ff */
[C---:B------:R-:W-:Y:S02]  /*8910*/  SHF.L.U32 R58, R62.reuse, 0x10, RZ ;  /* 0x000000103e3a7819 */ /* 0x040fe400000006ff */
[----:B------:R-:W-:Y:S01]  /*8920*/  LOP3.LUT R59, R62, 0xffff0000, RZ, 0xc0, !PT ;  /* 0xffff00003e3b7812 */ /* 0x000fe200078ec0ff */
[----:B-1----:R-:W-:Y:S01]  /*8930*/  SYNCS.ARRIVE.TRANS64.RED.A1T0 RZ, [UR5], RZ ;  /* 0x000000ffffff79a7 */ /* 0x002fe20008100405 */
[C---:B------:R-:W-:Y:S02]  /*8940*/  SHF.L.U32 R60, R63.reuse, 0x10, RZ ;  /* 0x000000103f3c7819 */ /* 0x040fe400000006ff */
[----:B------:R-:W-:Y:S02]  /*8950*/  LOP3.LUT R61, R63, 0xffff0000, RZ, 0xc0, !PT ;  /* 0xffff00003f3d7812 */ /* 0x000fe400078ec0ff */
[C---:B------:R-:W-:Y:S01]  /*8960*/  SHF.L.U32 R62, R68.reuse, 0x10, RZ ;  /* 0x00000010443e7819 */ /* 0x040fe200000006ff */
[C---:B------:R-:W-:Y:S01]  /*8970*/  FMUL R4, R47.reuse, R4 ;  /* 0x000000042f047220 */ /* 0x040fe20000400000 */
[C---:B------:R-:W-:Y:S01]  /*8980*/  FMUL R5, R47.reuse, R5 ;  /* 0x000000052f057220 */ /* 0x040fe20000400000 */
[----:B------:R-:W-:Y:S01]  /*8990*/  FMUL R6, R47, R6 ;  /* 0x000000062f067220 */ /* 0x000fe20000400000 */
[----:B------:R-:W-:Y:S01]  /*89a0*/  LOP3.LUT R63, R68, 0xffff0000, RZ, 0xc0, !PT ;  /* 0xffff0000443f7812 */ /* 0x000fe200078ec0ff */
[C---:B------:R-:W-:Y:S01]  /*89b0*/  FFMA R4, R49.reuse, R0, R4 ;  /* 0x0000000031047223 */ /* 0x040fe20000000004 */
[----:B------:R-:W-:Y:S01]  /*89c0*/  FFMA R5, R49, R2, R5 ;  /* 0x0000000231057223 */ /* 0x000fe20000000005 */
[----:B------:R-:W-:Y:S01]  /*89d0*/  SHF.L.U32 R64, R69, 0x10, RZ ;  /* 0x0000001045407819 */ /* 0x000fe200000006ff */
[----:B------:R-:W-:Y:S01]  /*89e0*/  FFMA R6, R49, R3, R6 ;  /* 0x0000000331067223 */ /* 0x000fe20000000006 */
[----:B------:R-:W-:Y:S01]  /*89f0*/  FMUL R7, R47, R7 ;  /* 0x000000072f077220 */ /* 0x000fe20000400000 */
[----:B------:R-:W-:Y:S01]  /*8a00*/  LOP3.LUT R65, R69, 0xffff0000, RZ, 0xc0, !PT ;  /* 0xffff000045417812 */ /* 0x000fe200078ec0ff */
[----:B------:R-:W-:Y:S01]  /*8a10*/  FMUL R8, R47, R8 ;  /* 0x000000082f087220 */ /* 0x000fe20000400000 */
[----:B------:R-:W-:Y:S01]  /*8a20*/  F2FP.BF16.F32.PACK_AB R4, R5, R4 ;  /* 0x000000040504723e */ /* 0x000fe200000010ff */
[----:B------:R-:W-:Y:S01]  /*8a30*/  FFMA R7, R49, R48, R7 ;  /* 0x0000003031077223 */ /* 0x000fe20000000007 */
[----:B------:R-:W-:Y:S01]  /*8a40*/  FMUL R9, R47, R9 ;  /* 0x000000092f097220 */ /* 0x000fe20000400000 */
[----:B------:R-:W-:Y:S01]  /*8a50*/  FFMA R8, R49, R50, R8 ;  /* 0x0000003231087223 */ /* 0x000fe20000000008 */
[C---:B------:R-:W-:Y:S01]  /*8a60*/  SHF.L.U32 R66, R70.reuse, 0x10, RZ ;  /* 0x0000001046427819 */ /* 0x040fe200000006ff */
[----:B------:R-:W-:Y:S01]  /*8a70*/  FMUL R0, R47, R10 ;  /* 0x0000000a2f007220 */ /* 0x000fe20000400000 */
[----:B------:R-:W-:Y:S01]  /*8a80*/  F2FP.BF16.F32.PACK_AB R5, R7, R6 ;  /* 0x000000060705723e */ /* 0x000fe200000010ff */
[----:B------:R-:W-:Y:S01]  /*8a90*/  FFMA R9, R49, R51, R9 ;  /* 0x0000003331097223 */ /* 0x000fe20000000009 */
[----:B------:R-:W-:Y:S01]  /*8aa0*/  FMUL R2, R47, R11 ;  /* 0x0000000b2f027220 */ /* 0x000fe20000400000 */
[----:B------:R-:W-:Y:S01]  /*8ab0*/  FFMA R0, R49, R52, R0 ;  /* 0x0000003431007223 */ /* 0x000fe20000000000 */
[----:B------:R-:W-:Y:S01]  /*8ac0*/  LOP3.LUT R67, R70, 0xffff0000, RZ, 0xc0, !PT ;  /* 0xffff000046437812 */ /* 0x000fe200078ec0ff */
[----:B------:R-:W-:Y:S01]  /*8ad0*/  FMUL R3, R47, R12 ;  /* 0x0000000c2f037220 */ /* 0x000fe20000400000 */
[----:B------:R-:W-:Y:S01]  /*8ae0*/  F2FP.BF16.F32.PACK_AB R6, R9, R8 ;  /* 0x000000080906723e */ /* 0x000fe200000010ff */
[----:B------:R-:W-:Y:S01]  /*8af0*/  FFMA R2, R49, R53, R2 ;  /* 0x0000003531027223 */ /* 0x000fe20000000002 */
[----:B------:R-:W-:Y:S01]  /*8b00*/  FMUL R10, R47, R13 ;  /* 0x0000000d2f0a7220 */ /* 0x000fe20000400000 */
[----:B------:R-:W-:Y:S01]  /*8b10*/  FFMA R3, R49, R54, R3 ;  /* 0x0000003631037223 */ /* 0x000fe20000000003 */
[----:B------:R-:W-:Y:S01]  /*8b20*/  SHF.L.U32 R68, R71, 0x10, RZ ;  /* 0x0000001047447819 */ /* 0x000fe200000006ff */
[----:B------:R-:W-:Y:S01]  /*8b30*/  FMUL R11, R47, R14 ;  /* 0x0000000e2f0b7220 */ /* 0x000fe20000400000 */
[----:B------:R-:W-:Y:S01]  /*8b40*/  F2FP.BF16.F32.PACK_AB R7, R2, R0 ;  /* 0x000000000207723e */ /* 0x000fe200000010ff */
[----:B------:R-:W-:Y:S01]  /*8b50*/  FFMA R10, R49, R55, R10 ;  /* 0x00000037310a7223 */ /* 0x000fe2000000000a */
[C---:B------:R-:W-:Y:S01]  /*8b60*/  FMUL R15, R47.reuse, R15 ;  /* 0x0000000f2f0f7220 */ /* 0x040fe20000400000 */
[C---:B------:R-:W-:Y:S01]  /*8b70*/  FMUL R12, R47.reuse, R16 ;  /* 0x000000102f0c7220 */ /* 0x040fe20000400000 */
[----:B------:R-:W-:Y:S01]  /*8b80*/  FMUL R13, R47, R17 ;  /* 0x000000112f0d7220 */ /* 0x000fe20000400000 */
[----:B------:R1:W-:Y:S01]  /*8b90*/  STS.128 [R100+0x6000], R4 ;  /* 0x0060000464007388 */ /* 0x0003e20000000c00 */
[----:B------:R-:W-:Y:S01]  /*8ba0*/  LOP3.LUT R69, R71, 0xffff0000, RZ, 0xc0, !PT ;  /* 0xffff000047457812 */ /* 0x000fe200078ec0ff */
[C---:B------:R-:W-:Y:S01]  /*8bb0*/  FFMA R11, R49.reuse, R56, R11 ;  /* 0x00000038310b7223 */ /* 0x040fe2000000000b */
[----:B------:R-:W-:Y:S01]  /*8bc0*/  SHF.L.U32 R70, R76, 0x10, RZ ;  /* 0x000000104c467819 */ /* 0x000fe200000006ff */
[C---:B------:R-:W-:Y:S01]  /*8bd0*/  FFMA R15, R49.reuse, R57, R15 ;  /* 0x00000039310f7223 */ /* 0x040fe2000000000f */
[----:B------:R-:W-:Y:S01]  /*8be0*/  F2FP.BF16.F32.PACK_AB R8, R10, R3 ;  /* 0x000000030a08723e */ /* 0x000fe200000010ff */
[C---:B------:R-:W-:Y:S01]  /*8bf0*/  FFMA R12, R49.reuse, R58, R12 ;  /* 0x0000003a310c7223 */ /* 0x040fe2000000000c */
[----:B------:R-:W-:Y:S01]  /*8c00*/  FFMA R13, R49, R59, R13 ;  /* 0x0000003b310d7223 */ /* 0x000fe2000000000d */
[C---:B------:R-:W-:Y:S01]  /*8c10*/  FMUL R14, R47.reuse, R18 ;  /* 0x000000122f0e7220 */ /* 0x040fe20000400000 */
[C---:B------:R-:W-:Y:S01]  /*8c20*/  FMUL R19, R47.reuse, R19 ;  /* 0x000000132f137220 */ /* 0x040fe20000400000 */
[C---:B------:R-:W-:Y:S01]  /*8c30*/  FMUL R16, R47.reuse, R20 ;  /* 0x000000142f107220 */ /* 0x040fe20000400000 */
[----:B------:R-:W-:Y:S01]  /*8c40*/  FMUL R17, R47, R21 ;  /* 0x000000152f117220 */ /* 0x000fe20000400000 */
[----:B------:R-:W-:Y:S01]  /*8c50*/  FFMA R14, R49, R60, R14 ;  /* 0x0000003c310e7223 */ /* 0x000fe2000000000e */
        /* <DEDUP_REMOVED lines=9> */
[----:B------:R-:W-:Y:S01]  /*8cf0*/  F2FP.BF16.F32.PACK_AB R9, R15, R11 ;  /* 0x0000000b0f09723e */ /* 0x000fe200000010ff */
[----:B------:R-:W-:Y:S01]  /*8d00*/  FFMA R23, R49, R65, R23 ;  /* 0x0000004131177223 */ /* 0x000fe20000000017 */
[----:B------:R-:W-:Y:S01]  /*8d10*/  FMUL R27, R47, R27 ;  /* 0x0000001b2f1b7220 */ /* 0x000fe20000400000 */
[----:B------:R-:W-:Y:S01]  /*8d20*/  F2FP.BF16.F32.PACK_AB R10, R13, R12 ;  /* 0x0000000c0d0a723e */ /* 0x000fe200000010ff */
[----:B------:R-:W-:Y:S01]  /*8d30*/  FFMA R20, R49, R66, R20 ;  /* 0x0000004231147223 */ /* 0x000fe20000000014 */
[----:B------:R-:W-:Y:S01]  /*8d40*/  F2FP.BF16.F32.PACK_AB R11, R19, R14 ;  /* 0x0000000e130b723e */ /* 0x000fe200000010ff */
[----:B------:R-:W-:Y:S01]  /*8d50*/  FMUL R24, R47, R28 ;  /* 0x0000001c2f187220 */ /* 0x000fe20000400000 */
[----:B------:R-:W-:Y:S01]  /*8d60*/  LOP3.LUT R71, R76, 0xffff0000, RZ, 0xc0, !PT ;  /* 0xffff00004c477812 */ /* 0x000fe200078ec0ff */
[----:B------:R-:W-:Y:S01]  /*8d70*/  FFMA R21, R49, R67, R21 ;  /* 0x0000004331157223 */ /* 0x000fe20000000015 */
[----:B------:R-:W-:Y:S01]  /*8d80*/  SHF.L.U32 R72, R77, 0x10, RZ ;  /* 0x000000104d487819 */ /* 0x000fe200000006ff */
[----:B------:R1:W-:Y:S01]  /*8d90*/  STS.128 [R99+0x6010], R8 ;  /* 0x0060100863007388 */ /* 0x0003e20000000c00 */
[----:B------:R-:W-:Y:S01]  /*8da0*/  FMUL R25, R47, R29 ;  /* 0x0000001d2f197220 */ /* 0x000fe20000400000 */
[----:B------:R-:W-:Y:S01]  /*8db0*/  FFMA R22, R49, R68, R22 ;  /* 0x0000004431167223 */ /* 0x000fe20000000016 */
[----:B------:R-:W-:Y:S01]  /*8dc0*/  LOP3.LUT R73, R77, 0xffff0000, RZ, 0xc0, !PT ;  /* 0xffff00004d497812 */ /* 0x000fe200078ec0ff */
[----:B------:R-:W-:Y:S01]  /*8dd0*/  FMUL R26, R47, R30 ;  /* 0x0000001e2f1a7220 */ /* 0x000fe20000400000 */
[----:B------:R-:W-:Y:S01]  /*8de0*/  FFMA R27, R49, R69, R27 ;  /* 0x00000045311b7223 */ /* 0x000fe2000000001b */
[C---:B------:R-:W-:Y:S01]  /*8df0*/  SHF.L.U32 R74, R78.reuse, 0x10, RZ ;  /* 0x000000104e4a7819 */ /* 0x040fe200000006ff */
[----:B------:R-:W-:Y:S01]  /*8e00*/  FMUL R31, R47, R31 ;  /* 0x0000001f2f1f7220 */ /* 0x000fe20000400000 */
[----:B------:R-:W-:Y:S01]  /*8e10*/  FFMA R24, R49, R70, R24 ;  /* 0x0000004631187223 */ /* 0x000fe20000000018 */
[----:B------:R-:W-:Y:S01]  /*8e20*/  LOP3.LUT R75, R78, 0xffff0000, RZ, 0xc0, !PT ;  /* 0xffff00004e4b7812 */ /* 0x000fe200078ec0ff */
[----:B------:R-:W-:Y:S01]  /*8e30*/  FMUL R28, R47, R32 ;  /* 0x000000202f1c7220 */ /* 0x000fe20000400000 */
[----:B------:R-:W-:Y:S01]  /*8e40*/  FFMA R25, R49, R71, R25 ;  /* 0x0000004731197223 */ /* 0x000fe20000000019 */
[----:B------:R-:W-:Y:S01]  /*8e50*/  SHF.L.U32 R76, R79, 0x10, RZ ;  /* 0x000000104f4c7819 */ /* 0x000fe200000006ff */
[----:B------:R-:W-:Y:S01]  /*8e60*/  FMUL R29, R47, R33 ;  /* 0x000000212f1d7220 */ /* 0x000fe20000400000 */
[----:B------:R-:W-:Y:S01]  /*8e70*/  F2FP.BF16.F32.PACK_AB R16, R17, R16 ;  /* 0x000000101110723e */ /* 0x000fe200000010ff */
[----:B------:R-:W-:Y:S01]  /*8e80*/  FFMA R26, R49, R72, R26 ;  /* 0x00000048311a7223 */ /* 0x000fe2000000001a */
[----:B------:R-:W-:Y:S01]  /*8e90*/  LOP3.LUT R77, R79, 0xffff0000, RZ, 0xc0, !PT ;  /* 0xffff00004f4d7812 */ /* 0x000fe200078ec0ff */
        /* <DEDUP_REMOVED lines=33> */
.L_x_134:
[----:B------:R-:W-:Y:S05]  /*90b0*/  BSYNC.RECONVERGENT B0 ;  /* 0x0000000000007941 */ /* 0x000fea0003800200 */
.L_x_133:
[----:B------:R-:W-:Y:S01]  /*90c0*/  BAR.SYNC.DEFER_BLOCKING 0x1, 0x80 ;  /* 0x0042000000007b1d */ /* 0x000fe20000010000 */
[----:B------:R-:W-:Y:S01]  /*90d0*/  UISETP.NE.AND UP0, UPT, UR50, -0x4, UPT ;  /* 0xfffffffc3200788c */ /* 0x000fe2000bf05270 */
[----:B------:R-:W-:Y:S08]  /*90e0*/  IADD3 R45, PT, PT, R45, 0x1, RZ ;  /* 0x000000012d2d7810 */ /* 0x000ff00007ffe0ff */
[----:B------:R-:W-:Y:S05]  /*90f0*/  BRA.U !UP0, `(.L_x_135) ;  /* 0x0000000108287547 */ /* 0x000fea000b800000 */
[----:B------:R-:W-:Y:S01]  /*9100*/  ISETP.NE.AND P0, PT, R107, RZ, PT ;  /* 0x000000ff6b00720c */ /* 0x000fe20003f05270 */
[----:B------:R-:W-:Y:S01]  /*9110*/  IMAD.U32 R2, RZ, RZ, UR51 ;  /* 0x00000033ff027e24 */ /* 0x000fe2000f8e00ff */
[----:B------:R-:W-:Y:S01]  /*9120*/  UIADD3 UR51, UPT, UPT, UR51, 0x1, URZ ;  /* 0x0000000133337890 */ /* 0x000fe2000fffe0ff */
[----:B------:R-:W-:Y:S03]  /*9130*/  IMAD.U32 R0, RZ, RZ, UR45 ;  /* 0x0000002dff007e24 */ /* 0x000fe6000f8e00ff */
[----:B------:R-:W-:Y:S04]  /*9140*/  UISETP.NE.AND UP0, UPT, UR51, 0x4, UPT ;  /* 0x000000043300788c */ /* 0x000fe8000bf05270 */
[----:B------:R-:W-:Y:S03]  /*9150*/  USEL UR51, UR51, URZ, UP0 ;  /* 0x000000ff33337287 */ /* 0x000fe60008000000 */
[----:B------:R-:W-:Y:S05]  /*9160*/  @P0 LEA R2, R2, UR49, 0x3 ;  /* 0x0000003102020c11 */ /* 0x000fea000f8e18ff */
[----:B------:R-:W-:Y:S05]  /*9170*/  @P0 VIADD R2, R2, 0x70 ;  /* 0x0000007002020836 */ /* 0x000fea0000000000 */
[----:B------:R-:W-:Y:S04]  /*9180*/  @P0 PRMT R0, R0, 0x654, R2 ;  /* 0x0000065400000816 */ /* 0x000fe80000000002 */
[----:B------:R2:W-:Y:S03]  /*9190*/  @P0 SYNCS.ARRIVE.TRANS64.RED.A1T0 RZ, [R0+URZ], RZ ;  /* 0x000000ff00ff09a7 */ /* 0x0005e600081004ff */
.L_x_135:
[----:B------:R-:W-:Y:S01]  /*91a0*/  ISETP.NE.AND P2, PT, R103, RZ, PT ;  /* 0x000000ff6700720c */ /* 0x000fe20003f45270 */
[----:B------:R-:W-:Y:S01]  /*91b0*/  IMAD.IADD R2, R43, 0x1, R86 ;  /* 0x000000012b027824 */ /* 0x000fe200078e0256 */
[----:B------:R-:W-:Y:S01]  /*91c0*/  ISETP.NE.AND P0, PT, R105, 0x2, PT ;  /* 0x000000026900780c */ /* 0x000fe20003f05270 */
[----:B--2---:R-:W-:Y:S01]  /*91d0*/  IMAD.IADD R0, R44, 0x1, R87 ;  /* 0x000000012c007824 */ /* 0x004fe200078e0257 */
[----:B------:R-:W-:Y:S01]  /*91e0*/  ISETP.NE.AND P1, PT, R45, 0x2, PT ;  /* 0x000000022d00780c */ /* 0x000fe20003f25270 */
[----:B------:R-:W-:Y:S01]  /*91f0*/  UIADD3 UR50, UPT, UPT, UR50, 0x4, URZ ;  /* 0x0000000432327890 */ /* 0x000fe2000fffe0ff */
[----:B------:R-:W-:Y:S02]  /*9200*/  R2UR UR11, R2 ;  /* 0x00000000020b72ca */ /* 0x000fe400000e0000 */
[----:B------:R-:W-:Y:S02]  /*9210*/  R2UR UR27, R0 ;  /* 0x00000000001b72ca */ /* 0x000fe400000e0000 */
[----:B------:R-:W-:Y:S02]  /*9220*/  SEL R2, RZ, 0x1, P0 ;  /* 0x00000001ff027807 */ /* 0x000fe40000000000 */
[----:B------:R-:W-:Y:S02]  /*9230*/  SEL R0, RZ, 0x1, P1 ;  /* 0x00000001ff007807 */ /* 0x000fe40000800000 */
[----:B------:R-:W-:Y:S02]  /*9240*/  @P2 R2UR UR44, R94 ;  /* 0x000000005e2c22ca */ /* 0x000fe400000e0000 */
[----:B------:R-:W-:Y:S02]  /*9250*/  LOP3.LUT R95, R95, R2, RZ, 0x3c, !PT ;  /* 0x000000025f5f7212 */ /* 0x000fe400078e3cff */
[----:B------:R-:W-:Y:S02]  /*9260*/  LOP3.LUT R96, R96, R0, RZ, 0x3c, !PT ;  /* 0x0000000060607212 */ /* 0x000fe400078e3cff */
[----:B------:R-:W-:Y:S02]  /*9270*/  SEL R105, R105, RZ, P0 ;  /* 0x000000ff69697207 */ /* 0x000fe40000000000 */
[----:B------:R-:W-:Y:S01]  /*9280*/  SEL R45, R45, RZ, P1 ;  /* 0x000000ff2d2d7207 */ /* 0x000fe20000800000 */
[----:B------:R-:W-:Y:S06]  /*9290*/  @P2 BRA `(.L_x_136) ;  /* 0xffffffc000502947 */ /* 0x000fec000383ffff */
[----:B------:R-:W-:-:S09]  /*92a0*/  UISETP.NE.AND UP0, UPT, UR48, URZ, UPT ;  /* 0x000000ff3000728c */ /* 0x000fd2000bf05270 */
[----:B------:R-:W-:Y:S05]  /*92b0*/  BRA.U !UP0, `(.L_x_137) ;  /* 0x0000000108487547 */ /* 0x000fea000b800000 */
[----:B------:R-:W2:Y:S02]  /*92c0*/  LDCU.64 UR4, c[0x0][0xc90] ;  /* 0x00019200ff0477ac */ /* 0x000ea40008000a00 */
[----:B--2---:R-:W-:-:S04]  /*92d0*/  UISETP.NE.U32.AND UP0, UPT, UR4, URZ, UPT ;  /* 0x000000ff0400728c */ /* 0x004fc8000bf05070 */
[----:B------:R-:W-:-:S09]  /*92e0*/  UISETP.NE.AND.EX UP0, UPT, UR5, URZ, UPT, UP0 ;  /* 0x000000ff0500728c */ /* 0x000fd2000bf05300 */
[----:B------:R-:W-:Y:S05]  /*92f0*/  BRA.U UP0, `(.L_x_138) ;  /* 0x00000001000c7547 */ /* 0x000fea000b800000 */
[----:B------:R-:W-:-:S13]  /*9300*/  FSETP.NEU.AND P0, PT, R49, RZ, PT ;  /* 0x000000ff3100720b */ /* 0x000fda0003f0d000 */
[----:B------:R-:W-:Y:S05]  /*9310*/  @!P0 EXIT ;  /* 0x000000000000894d */ /* 0x000fea0003800000 */
[----:B------:R-:W-:Y:S05]  /*9320*/  BRA `(.L_x_137) ;  /* 0x00000000002c7947 */ /* 0x000fea0003800000 */
.L_x_138:
[----:B------:R-:W-:Y:S01]  /*9330*/  ISETP.NE.AND P0, PT, R104, RZ, PT ;  /* 0x000000ff6800720c */ /* 0x000fe20003f05270 */
[----:B------:R-:W-:-:S12]  /*9340*/  BSSY.RECONVERGENT B0, `(.L_x_137) ;  /* 0x0000009000007945 */ /* 0x000fd80003800200 */
[----:B------:R-:W-:Y:S05]  /*9350*/  @P0 BRA `(.L_x_139) ;  /* 0x0000000000140947 */ /* 0x000fea0003800000 */
[----:B------:R-:W2:Y:S02]  /*9360*/  LDCU.64 UR4, c[0x0][0xc88] ;  /* 0x00019100ff0477ac */ /* 0x000ea40008000a00 */
[----:B--2---:R-:W-:-:S04]  /*9370*/  ISETP.NE.U32.AND P0, PT, RZ, UR4, PT ;  /* 0x00000004ff007c0c */ /* 0x004fc8000bf05070 */
[----:B------:R-:W-:-:S13]  /*9380*/  ISETP.NE.AND.EX P0, PT, RZ, UR5, PT, P0 ;  /* 0x00000005ff007c0c */ /* 0x000fda000bf05300 */
[----:B------:R-:W-:Y:S05]  /*9390*/  @!P0 EXIT ;  /* 0x000000000000894d */ /* 0x000fea0003800000 */
[----:B------:R-:W-:Y:S05]  /*93a0*/  BRA `(.L_x_140) ;  /* 0x0000000000087947 */ /* 0x000fea0003800000 */
.L_x_139:
[----:B------:R-:W-:-:S13]  /*93b0*/  FSETP.NEU.AND P0, PT, R49, RZ, PT ;  /* 0x000000ff3100720b */ /* 0x000fda0003f0d000 */
[----:B------:R-:W-:Y:S05]  /*93c0*/  @!P0 EXIT ;  /* 0x000000000000894d */ /* 0x000fea0003800000 */
.L_x_140:
[----:B------:R-:W-:Y:S05]  /*93d0*/  BSYNC.RECONVERGENT B0 ;  /* 0x0000000000007941 */ /* 0x000fea0003800200 */
.L_x_137:
[----:B------:R-:W-:Y:S01]  /*93e0*/  ULEA UR4, UR51, UR49, 0x3 ;  /* 0x0000003133047291 */ /* 0x000fe2000f8e18ff */
[----:B------:R-:W-:-:S04]  /*93f0*/  DEPBAR.LE SB0, 0x0 ;  /* 0x000080000000791a */ /* 0x000fc80000000000 */
[----:B------:R-:W-:-:S04]  /*9400*/  UIADD3 UR4, UPT, UPT, UR4, 0x70, URZ ;  /* 0x0000007004047890 */ /* 0x000fc8000fffe0ff */
[----:B------:R-:W-:-:S09]  /*9410*/  UPRMT UR4, UR45, 0x654, UR4 ;  /* 0x000006542d047896 */ /* 0x000fd20008000004 */
[----:B------:R-:W-:Y:S01]  /*9420*/  SYNCS.ARRIVE.TRANS64.RED.A1T0 RZ, [UR4], RZ ;  /* 0x000000ffffff79a7 */ /* 0x000fe20008100404 */
[----:B------:R-:W-:Y:S05]  /*9430*/  EXIT ;  /* 0x000000000000794d */ /* 0x000fea0003800000 */
.L_x_24:
[----:B--2---:R2:W1:Y:S02]  /*9440*/  SYNCS.PHASECHK.TRANS64.TRYWAIT P0, [R2+URZ+0xf0], R3 ;  /* 0x0000f003020075a7 */ /* 0x00446400080011ff */
[----:B-1----:R-:W-:Y:S05]  /*9450*/  @!P0 NANOSLEEP.SYNCS 0x989680 ;  /* 0x009896800000895d */ /* 0x002fea0003900000 */
[----:B------:R-:W1:Y:S02]  /*9460*/  @!P0 SYNCS.PHASECHK.TRANS64 P0, [R2+URZ+0xf0], R3 ;  /* 0x0000f003020085a7 */ /* 0x000e6400080010ff */
[----:B-1----:R-:W-:Y:S05]  /*9470*/  @!P0 BRA `(.L_x_24) ;  /* 0xfffffffc00f08947 */ /* 0x002fea000383ffff */
[----:B------:R-:W-:Y:S05]  /*9480*/  BRA `(.L_x_141) ;  /* 0xffffff8000dc7947 */ /* 0x000fea000383ffff */
.L_x_27:
[----:B-1----:R-:W-:-:S07]  /*9490*/  MOV R2, UR41 ;  /* 0x0000002900027c02 */ /* 0x002fce0008000f00 */
.L_x_142:
[----:B-1----:R1:W2:Y:S02]  /*94a0*/  SYNCS.PHASECHK.TRANS64.TRYWAIT P0, [R2+URZ+0x28], R4 ;  /* 0x00002804020075a7 */ /* 0x0022a400080011ff */
[----:B--2---:R-:W-:Y:S05]  /*94b0*/  @!P0 NANOSLEEP.SYNCS 0x989680 ;  /* 0x009896800000895d */ /* 0x004fea0003900000 */
[----:B------:R-:W2:Y:S02]  /*94c0*/  @!P0 SYNCS.PHASECHK.TRANS64 P0, [R2+URZ+0x28], R4 ;  /* 0x00002804020085a7 */ /* 0x000ea400080010ff */
[----:B--2---:R-:W-:Y:S05]  /*94d0*/  @!P0 BRA `(.L_x_142) ;  /* 0xfffffffc00f08947 */ /* 0x004fea000383ffff */
[----:B------:R-:W-:Y:S05]  /*94e0*/  BRA `(.L_x_26) ;  /* 0xffffff8400247947 */ /* 0x000fea000383ffff */
.L_x_36:
[----:B------:R-:W-:-:S07]  /*94f0*/  MOV R2, UR41 ;  /* 0x0000002900027c02 */ /* 0x000fce0008000f00 */
.L_x_143:
[----:B-1----:R1:W2:Y:S02]  /*9500*/  SYNCS.PHASECHK.TRANS64.TRYWAIT P0, [R2+URZ+0x28], R4 ;  /* 0x00002804020075a7 */ /* 0x0022a400080011ff */
[----:B--2---:R-:W-:Y:S05]  /*9510*/  @!P0 NANOSLEEP.SYNCS 0x989680 ;  /* 0x009896800000895d */ /* 0x004fea0003900000 */
[----:B------:R-:W2:Y:S02]  /*9520*/  @!P0 SYNCS.PHASECHK.TRANS64 P0, [R2+URZ+0x28], R4 ;  /* 0x00002804020085a7 */ /* 0x000ea400080010ff */
[----:B--2---:R-:W-:Y:S05]  /*9530*/  @!P0 BRA `(.L_x_143) ;  /* 0xfffffffc00f08947 */ /* 0x004fea000383ffff */
[----:B------:R-:W-:Y:S05]  /*9540*/  BRA `(.L_x_35) ;  /* 0xffffff8800347947 */ /* 0x000fea000383ffff */
.L_x_43:
[----:B-1----:R1:W2:Y:S02]  /*9550*/  SYNCS.PHASECHK.TRANS64.TRYWAIT P0, [R2+URZ+0xa0], R3 ;  /* 0x0000a003020075a7 */ /* 0x0022a400080011ff */
[----:B--2---:R-:W-:Y:S05]  /*9560*/  @!P0 NANOSLEEP.SYNCS 0x989680 ;  /* 0x009896800000895d */ /* 0x004fea0003900000 */
[----:B------:R-:W2:Y:S02]  /*9570*/  @!P0 SYNCS.PHASECHK.TRANS64 P0, [R2+URZ+0xa0], R3 ;  /* 0x0000a003020085a7 */ /* 0x000ea400080010ff */
[----:B--2---:R-:W-:Y:S05]  /*9580*/  @!P0 BRA `(.L_x_43) ;  /* 0xfffffffc00f08947 */ /* 0x004fea000383ffff */
[----:B------:R-:W-:Y:S05]  /*9590*/  BRA `(.L_x_144) ;  /* 0xffffff8c002c7947 */ /* 0x000fea000383ffff */
.L_x_47:
[----:B----4-:R-:W-:-:S07]  /*95a0*/  MOV R0, UR4 ;  /* 0x0000000400007c02 */ /* 0x010fce0008000f00 */
.L_x_145:
[----:B-1----:R1:W2:Y:S02]  /*95b0*/  SYNCS.PHASECHK.TRANS64.TRYWAIT P0, [R0+URZ], R2 ;  /* 0x00000002000075a7 */ /* 0x0022a400080011ff */
[----:B--2---:R-:W-:Y:S05]  /*95c0*/  @!P0 NANOSLEEP.SYNCS 0x989680 ;  /* 0x009896800000895d */ /* 0x004fea0003900000 */
[----:B------:R-:W2:Y:S02]  /*95d0*/  @!P0 SYNCS.PHASECHK.TRANS64 P0, [R0+URZ], R2 ;  /* 0x00000002000085a7 */ /* 0x000ea400080010ff */
[----:B--2---:R-:W-:Y:S05]  /*95e0*/  @!P0 BRA `(.L_x_145) ;  /* 0xfffffffc00f08947 */ /* 0x004fea000383ffff */
[----:B------:R-:W-:Y:S05]  /*95f0*/  BRA `(.L_x_146) ;  /* 0xffffff9000a47947 */ /* 0x000fea000383ffff */
.L_x_48:
[----:B----4-:R-:W-:-:S07]  /*9600*/  MOV R0, UR4 ;  /* 0x0000000400007c02 */ /* 0x010fce0008000f00 */
.L_x_147:
[----:B-1----:R1:W2:Y:S02]  /*9610*/  SYNCS.PHASECHK.TRANS64.TRYWAIT P0, [R0+URZ], R3 ;  /* 0x00000003000075a7 */ /* 0x0022a400080011ff */
[----:B--2---:R-:W-:Y:S05]  /*9620*/  @!P0 NANOSLEEP.SYNCS 0x989680 ;  /* 0x009896800000895d */ /* 0x004fea0003900000 */
[----:B------:R-:W2:Y:S02]  /*9630*/  @!P0 SYNCS.PHASECHK.TRANS64 P0, [R0+URZ], R3 ;  /* 0x00000003000085a7 */ /* 0x000ea400080010ff */
[----:B--2---:R-:W-:Y:S05]  /*9640*/  @!P0 BRA `(.L_x_147) ;  /* 0xfffffffc00f08947 */ /* 0x004fea000383ffff */
[----:B------:R-:W-:Y:S05]  /*9650*/  BRA `(.L_x_148) ;  /* 0xffffff9000b07947 */ /* 0x000fea000383ffff */
.L_x_49:
[----:B----4-:R-:W-:-:S07]  /*9660*/  MOV R0, UR4 ;  /* 0x0000000400007c02 */ /* 0x010fce0008000f00 */
.L_x_149:
[----:B-1----:R1:W2:Y:S02]  /*9670*/  SYNCS.PHASECHK.TRANS64.TRYWAIT P0, [R0+URZ], R3 ;  /* 0x00000003000075a7 */ /* 0x0022a400080011ff */
[----:B--2---:R-:W-:Y:S05]  /*9680*/  @!P0 NANOSLEEP.SYNCS 0x989680 ;  /* 0x009896800000895d */ /* 0x004fea0003900000 */
[----:B------:R-:W2:Y:S02]  /*9690*/  @!P0 SYNCS.PHASECHK.TRANS64 P0, [R0+URZ], R3 ;  /* 0x00000003000085a7 */ /* 0x000ea400080010ff */
[----:B--2---:R-:W-:Y:S05]  /*96a0*/  @!P0 BRA `(.L_x_149) ;  /* 0xfffffffc00f08947 */ /* 0x004fea000383ffff */
[----:B------:R-:W-:Y:S05]  /*96b0*/  BRA `(.L_x_150) ;  /* 0xffffff9000bc7947 */ /* 0x000fea000383ffff */
.L_x_50:
[----:B----4-:R-:W-:-:S07]  /*96c0*/  MOV R0, UR4 ;  /* 0x0000000400007c02 */ /* 0x010fce0008000f00 */
.L_x_151:
[----:B-1----:R1:W2:Y:S02]  /*96d0*/  SYNCS.PHASECHK.TRANS64.TRYWAIT P0, [R0+URZ], R3 ;  /* 0x00000003000075a7 */ /* 0x0022a400080011ff */
[----:B--2---:R-:W-:Y:S05]  /*96e0*/  @!P0 NANOSLEEP.SYNCS 0x989680 ;  /* 0x009896800000895d */ /* 0x004fea0003900000 */
[----:B------:R-:W2:Y:S02]  /*96f0*/  @!P0 SYNCS.PHASECHK.TRANS64 P0, [R0+URZ], R3 ;  /* 0x00000003000085a7 */ /* 0x000ea400080010ff */
[----:B--2---:R-:W-:Y:S05]  /*9700*/  @!P0 BRA `(.L_x_151) ;  /* 0xfffffffc00f08947 */ /* 0x004fea000383ffff */
[----:B------:R-:W-:Y:S05]  /*9710*/  BRA `(.L_x_152) ;  /* 0xffffff9000c87947 */ /* 0x000fea000383ffff */
.L_x_53:
[----:B-1----:R1:W3:Y:S02]  /*9720*/  SYNCS.PHASECHK.TRANS64.TRYWAIT P0, [R0+URZ+0xe0], R4 ;  /* 0x0000e004000075a7 */ /* 0x0022e400080011ff */
[----:B---3--:R-:W-:Y:S05]  /*9730*/  @!P0 NANOSLEEP.SYNCS 0x989680 ;  /* 0x009896800000895d */ /* 0x008fea0003900000 */
[----:B------:R-:W3:Y:S02]  /*9740*/  @!P0 SYNCS.PHASECHK.TRANS64 P0, [R0+URZ+0xe0], R4 ;  /* 0x0000e004000085a7 */ /* 0x000ee400080010ff */
[----:B---3--:R-:W-:Y:S05]  /*9750*/  @!P0 BRA `(.L_x_53) ;  /* 0xfffffffc00f08947 */ /* 0x008fea000383ffff */
[----:B------:R-:W-:Y:S05]  /*9760*/  BRA `(.L_x_153) ;  /* 0xffffff9400247947 */ /* 0x000fea000383ffff */
.L_x_54:
[----:B------:R-:W-:-:S07]  /*9770*/  MOV R0, UR5 ;  /* 0x0000000500007c02 */ /* 0x000fce0008000f00 */
.L_x_154:
[----:B-1----:R1:W3:Y:S02]  /*9780*/  SYNCS.PHASECHK.TRANS64.TRYWAIT P0, [R0+URZ+0xb0], R5 ;  /* 0x0000b005000075a7 */ /* 0x0022e400080011ff */
[----:B---3--:R-:W-:Y:S05]  /*9790*/  @!P0 NANOSLEEP.SYNCS 0x989680 ;  /* 0x009896800000895d */ /* 0x008fea0003900000 */
[----:B------:R-:W3:Y:S02]  /*97a0*/  @!P0 SYNCS.PHASECHK.TRANS64 P0, [R0+URZ+0xb0], R5 ;  /* 0x0000b005000085a7 */ /* 0x000ee400080010ff */
[----:B---3--:R-:W-:Y:S05]  /*97b0*/  @!P0 BRA `(.L_x_154) ;  /* 0xfffffffc00f08947 */ /* 0x008fea000383ffff */
[----:B------:R-:W-:Y:S05]  /*97c0*/  BRA `(.L_x_155) ;  /* 0xffffff9400347947 */ /* 0x000fea000383ffff */
.L_x_55:
[----:B-1----:R1:W3:Y:S02]  /*97d0*/  SYNCS.PHASECHK.TRANS64.TRYWAIT P1, [R0+URZ+0xa0], R4 ;  /* 0x0000a004000075a7 */ /* 0x0022e400080211ff */
[----:B---3--:R-:W-:Y:S05]  /*97e0*/  @!P1 NANOSLEEP.SYNCS 0x989680 ;  /* 0x009896800000995d */ /* 0x008fea0003900000 */
[----:B------:R-:W3:Y:S02]  /*97f0*/  @!P1 SYNCS.PHASECHK.TRANS64 P1, [R0+URZ+0xa0], R4 ;  /* 0x0000a004000095a7 */ /* 0x000ee400080210ff */
[----:B---3--:R-:W-:Y:S05]  /*9800*/  @!P1 BRA `(.L_x_55) ;  /* 0xfffffffc00f09947 */ /* 0x008fea000383ffff */
[----:B------:R-:W-:Y:S05]  /*9810*/  BRA `(.L_x_156) ;  /* 0xffffff9400647947 */ /* 0x000fea000383ffff */
.L_x_58:
[----:B------:R-:W-:-:S07]  /*9820*/  MOV R0, UR5 ;  /* 0x0000000500007c02 */ /* 0x000fce0008000f00 */
.L_x_157:
[----:B-1----:R1:W3:Y:S02]  /*9830*/  SYNCS.PHASECHK.TRANS64.TRYWAIT P0, [R0+URZ+0xb0], R2 ;  /* 0x0000b002000075a7 */ /* 0x0022e400080011ff */
[----:B---3--:R-:W-:Y:S05]  /*9840*/  @!P0 NANOSLEEP.SYNCS 0x989680 ;  /* 0x009896800000895d */ /* 0x008fea0003900000 */
[----:B------:R-:W3:Y:S02]  /*9850*/  @!P0 SYNCS.PHASECHK.TRANS64 P0, [R0+URZ+0xb0], R2 ;  /* 0x0000b002000085a7 */ /* 0x000ee400080010ff */
[----:B---3--:R-:W-:Y:S05]  /*9860*/  @!P0 BRA `(.L_x_157) ;  /* 0xfffffffc00f08947 */ /* 0x008fea000383ffff */
[----:B------:R-:W-:Y:S05]  /*9870*/  BRA `(.L_x_57) ;  /* 0xffffff9400b87947 */ /* 0x000fea000383ffff */
.L_x_65:
[----:B-1----:R1:W3:Y:S02]  /*9880*/  SYNCS.PHASECHK.TRANS64.TRYWAIT P1, [R0+URZ+0xa0], R2 ;  /* 0x0000a002000075a7 */ /* 0x0022e400080211ff */
[----:B---3--:R-:W-:Y:S05]  /*9890*/  @!P1 NANOSLEEP.SYNCS 0x989680 ;  /* 0x009896800000995d */ /* 0x008fea0003900000 */
[----:B------:R-:W3:Y:S02]  /*98a0*/  @!P1 SYNCS.PHASECHK.TRANS64 P1, [R0+URZ+0xa0], R2 ;  /* 0x0000a002000095a7 */ /* 0x000ee400080210ff */
[----:B---3--:R-:W-:Y:S05]  /*98b0*/  @!P1 BRA `(.L_x_65) ;  /* 0xfffffffc00f09947 */ /* 0x008fea000383ffff */
[----:B------:R-:W-:Y:S05]  /*98c0*/  BRA `(.L_x_158) ;  /* 0xffffff9c00cc7947 */ /* 0x000fea000383ffff */
.L_x_66:
[----:B------:R-:W-:-:S07]  /*98d0*/  MOV R2, UR15 ;  /* 0x0000000f00027c02 */ /* 0x000fce0008000f00 */
.L_x_159:
[----:B-1----:R1:W3:Y:S02]  /*98e0*/  SYNCS.PHASECHK.TRANS64.TRYWAIT P0, [R2+URZ+0xd0], R0 ;  /* 0x0000d000020075a7 */ /* 0x0022e400080011ff */
[----:B---3--:R-:W-:Y:S05]  /*98f0*/  @!P0 NANOSLEEP.SYNCS 0x989680 ;  /* 0x009896800000895d */ /* 0x008fea0003900000 */
[----:B------:R-:W3:Y:S02]  /*9900*/  @!P0 SYNCS.PHASECHK.TRANS64 P0, [R2+URZ+0xd0], R0 ;  /* 0x0000d000020085a7 */ /* 0x000ee400080010ff */
[----:B---3--:R-:W-:Y:S05]  /*9910*/  @!P0 BRA `(.L_x_159) ;  /* 0xfffffffc00f08947 */ /* 0x008fea000383ffff */
[----:B------:R-:W-:Y:S05]  /*9920*/  BRA `(.L_x_160) ;  /* 0xffffffa000047947 */ /* 0x000fea000383ffff */
.L_x_69:
[----:B------:R-:W-:Y:S07]  /*9930*/  MOV R0, UR14 ;  /* 0x0000000e00007c02 */ /* 0x000fee0008000f00 */
.L_x_161:
[----:B-1----:R1:W3:Y:S02]  /*9940*/  SYNCS.PHASECHK.TRANS64.TRYWAIT P0, [R0+URZ], R2 ;  /* 0x00000002000075a7 */ /* 0x0022e400080011ff */
[----:B---3--:R-:W-:Y:S05]  /*9950*/  @!P0 NANOSLEEP.SYNCS 0x989680 ;  /* 0x009896800000895d */ /* 0x008fea0003900000 */
[----:B------:R-:W3:Y:S02]  /*9960*/  @!P0 SYNCS.PHASECHK.TRANS64 P0, [R0+URZ], R2 ;  /* 0x00000002000085a7 */ /* 0x000ee400080010ff */
[----:B---3--:R-:W-:Y:S05]  /*9970*/  @!P0 BRA `(.L_x_161) ;  /* 0xfffffffc00f08947 */ /* 0x008fea000383ffff */
[----:B------:R-:W-:Y:S05]  /*9980*/  BRA `(.L_x_68) ;  /* 0xffffffa000207947 */ /* 0x000fea000383ffff */
.L_x_72:
[----:B------:R-:W-:-:S07]  /*9990*/  MOV R0, UR5 ;  /* 0x0000000500007c02 */ /* 0x000fce0008000f00 */
.L_x_162:
[----:B--2---:R2:W3:Y:S02]  /*99a0*/  SYNCS.PHASECHK.TRANS64.TRYWAIT P0, [R0+URZ], R2 ;  /* 0x00000002000075a7 */ /* 0x0044e400080011ff */
[----:B---3--:R-:W-:Y:S05]  /*99b0*/  @!P0 NANOSLEEP.SYNCS 0x989680 ;  /* 0x009896800000895d */ /* 0x008fea0003900000 */
[----:B------:R-:W3:Y:S02]  /*99c0*/  @!P0 SYNCS.PHASECHK.TRANS64 P0, [R0+URZ], R2 ;  /* 0x00000002000085a7 */ /* 0x000ee400080010ff */
[----:B---3--:R-:W-:Y:S05]  /*99d0*/  @!P0 BRA `(.L_x_162) ;  /* 0xfffffffc00f08947 */ /* 0x008fea000383ffff */
[----:B------:R-:W-:Y:S05]  /*99e0*/  BRA `(.L_x_163) ;  /* 0xffffffa400187947 */ /* 0x000fea000383ffff */
.L_x_73:
[----:B------:R-:W-:-:S07]  /*99f0*/  MOV R0, UR6 ;  /* 0x0000000600007c02 */ /* 0x000fce0008000f00 */
.L_x_164:
[----:B--2---:R2:W3:Y:S02]  /*9a00*/  SYNCS.PHASECHK.TRANS64.TRYWAIT P0, [R0+URZ], R2 ;  /* 0x00000002000075a7 */ /* 0x0044e400080011ff */
[----:B---3--:R-:W-:Y:S05]  /*9a10*/  @!P0 NANOSLEEP.SYNCS 0x989680 ;  /* 0x009896800000895d */ /* 0x008fea0003900000 */
[----:B------:R-:W3:Y:S02]  /*9a20*/  @!P0 SYNCS.PHASECHK.TRANS64 P0, [R0+URZ], R2 ;  /* 0x00000002000085a7 */ /* 0x000ee400080010ff */
[----:B---3--:R-:W-:Y:S05]  /*9a30*/  @!P0 BRA `(.L_x_164) ;  /* 0xfffffffc00f08947 */ /* 0x008fea000383ffff */
[----:B------:R-:W-:Y:S05]  /*9a40*/  BRA `(.L_x_165) ;  /* 0xffffffa400247947 */ /* 0x000fea000383ffff */
.L_x_78:
[----:B--2---:R2:W3:Y:S02]  /*9a50*/  SYNCS.PHASECHK.TRANS64.TRYWAIT P0, [R0+URZ+0xa0], R2 ;  /* 0x0000a002000075a7 */ /* 0x0044e400080011ff */
[----:B---3--:R-:W-:Y:S05]  /*9a60*/  @!P0 NANOSLEEP.SYNCS 0x989680 ;  /* 0x009896800000895d */ /* 0x008fea0003900000 */
[----:B------:R-:W3:Y:S02]  /*9a70*/  @!P0 SYNCS.PHASECHK.TRANS64 P0, [R0+URZ+0xa0], R2 ;  /* 0x0000a002000085a7 */ /* 0x000ee400080010ff */
[----:B---3--:R-:W-:Y:S05]  /*9a80*/  @!P0 BRA `(.L_x_78) ;  /* 0xfffffffc00f08947 */ /* 0x008fea000383ffff */
[----:B------:R-:W-:Y:S05]  /*9a90*/  BRA `(.L_x_166) ;  /* 0xffffffa8001c7947 */ /* 0x000fea000383ffff */
.L_x_81:
[----:B------:R-:W-:Y:S07]  /*9aa0*/  MOV R0, UR4 ;  /* 0x0000000400007c02 */ /* 0x000fee0008000f00 */
.L_x_167:
[----:B-1----:R1:W2:Y:S02]  /*9ab0*/  SYNCS.PHASECHK.TRANS64.TRYWAIT P0, [R0+URZ+0x98], R2 ;  /* 0x00009802000075a7 */ /* 0x0022a400080011ff */
[----:B--2---:R-:W-:Y:S05]  /*9ac0*/  @!P0 NANOSLEEP.SYNCS 0x989680 ;  /* 0x009896800000895d */ /* 0x004fea0003900000 */
[----:B------:R-:W2:Y:S02]  /*9ad0*/  @!P0 SYNCS.PHASECHK.TRANS64 P0, [R0+URZ+0x98], R2 ;  /* 0x00009802000085a7 */ /* 0x000ea400080010ff */
[----:B--2---:R-:W-:Y:S05]  /*9ae0*/  @!P0 BRA `(.L_x_167) ;  /* 0xfffffffc00f08947 */ /* 0x004fea000383ffff */
[----:B------:R-:W-:Y:S05]  /*9af0*/  BRA `(.L_x_80) ;  /* 0xffffffac00187947 */ /* 0x000fea000383ffff */
.L_x_84:
[----:B------:R-:W-:Y:S07]  /*9b00*/  MOV R0, UR4 ;  /* 0x0000000400007c02 */ /* 0x000fee0008000f00 */
.L_x_168:
[----:B-1----:R1:W2:Y:S02]  /*9b10*/  SYNCS.PHASECHK.TRANS64.TRYWAIT P0, [R0+URZ+0x70], R28 ;  /* 0x0000701c000075a7 */ /* 0x0022a400080011ff */
[----:B--2---:R-:W-:Y:S05]  /*9b20*/  @!P0 NANOSLEEP.SYNCS 0x989680 ;  /* 0x009896800000895d */ /* 0x004fea0003900000 */
[----:B------:R-:W2:Y:S02]  /*9b30*/  @!P0 SYNCS.PHASECHK.TRANS64 P0, [R0+URZ+0x70], R28 ;  /* 0x0000701c000085a7 */ /* 0x000ea400080010ff */
[----:B--2---:R-:W-:Y:S05]  /*9b40*/  @!P0 BRA `(.L_x_168) ;  /* 0xfffffffc00f08947 */ /* 0x004fea000383ffff */
[----:B------:R-:W-:Y:S05]  /*9b50*/  BRA `(.L_x_169) ;  /* 0xffffffac00707947 */ /* 0x000fea000383ffff */
.L_x_85:
[----:B------:R-:W-:Y:S07]  /*9b60*/  MOV R0, UR4 ;  /* 0x0000000400007c02 */ /* 0x000fee0008000f00 */
.L_x_170:
[----:B-1----:R1:W2:Y:S02]  /*9b70*/  SYNCS.PHASECHK.TRANS64.TRYWAIT P0, [R0+URZ+0x78], R28 ;  /* 0x0000781c000075a7 */ /* 0x0022a400080011ff */
[----:B--2---:R-:W-:Y:S05]  /*9b80*/  @!P0 NANOSLEEP.SYNCS 0x989680 ;  /* 0x009896800000895d */ /* 0x004fea0003900000 */
[----:B------:R-:W2:Y:S02]  /*9b90*/  @!P0 SYNCS.PHASECHK.TRANS64 P0, [R0+URZ+0x78], R28 ;  /* 0x0000781c000085a7 */ /* 0x000ea400080010ff */
[----:B--2---:R-:W-:Y:S05]  /*9ba0*/  @!P0 BRA `(.L_x_170) ;  /* 0xfffffffc00f08947 */ /* 0x004fea000383ffff */
[----:B------:R-:W-:Y:S05]  /*9bb0*/  BRA `(.L_x_171) ;  /* 0xffffffac00ac7947 */ /* 0x000fea000383ffff */
.L_x_86:
[----:B------:R-:W-:Y:S07]  /*9bc0*/  MOV R0, UR4 ;  /* 0x0000000400007c02 */ /* 0x000fee0008000f00 */
.L_x_172:
[----:B-1----:R1:W2:Y:S02]  /*9bd0*/  SYNCS.PHASECHK.TRANS64.TRYWAIT P0, [R0+URZ+0x80], R28 ;  /* 0x0000801c000075a7 */ /* 0x0022a400080011ff */
[----:B--2---:R-:W-:Y:S05]  /*9be0*/  @!P0 NANOSLEEP.SYNCS 0x989680 ;  /* 0x009896800000895d */ /* 0x004fea0003900000 */
[----:B------:R-:W2:Y:S02]  /*9bf0*/  @!P0 SYNCS.PHASECHK.TRANS64 P0, [R0+URZ+0x80], R28 ;  /* 0x0000801c000085a7 */ /* 0x000ea400080010ff */
[----:B--2---:R-:W-:Y:S05]  /*9c00*/  @!P0 BRA `(.L_x_172) ;  /* 0xfffffffc00f08947 */ /* 0x004fea000383ffff */
[----:B------:R-:W-:Y:S05]  /*9c10*/  BRA `(.L_x_173) ;  /* 0xffffffac00f07947 */ /* 0x000fea000383ffff */
.L_x_87:
[----:B------:R-:W-:Y:S07]  /*9c20*/  MOV R0, UR4 ;  /* 0x0000000400007c02 */ /* 0x000fee0008000f00 */
.L_x_174:
[----:B-1----:R1:W2:Y:S02]  /*9c30*/  SYNCS.PHASECHK.TRANS64.TRYWAIT P0, [R0+URZ+0x88], R28 ;  /* 0x0000881c000075a7 */ /* 0x0022a400080011ff */
[----:B--2---:R-:W-:Y:S05]  /*9c40*/  @!P0 NANOSLEEP.SYNCS 0x989680 ;  /* 0x009896800000895d */ /* 0x004fea0003900000 */
[----:B------:R-:W2:Y:S02]  /*9c50*/  @!P0 SYNCS.PHASECHK.TRANS64 P0, [R0+URZ+0x88], R28 ;  /* 0x0000881c000085a7 */ /* 0x000ea400080010ff */
[----:B--2---:R-:W-:Y:S05]  /*9c60*/  @!P0 BRA `(.L_x_174) ;  /* 0xfffffffc00f08947 */ /* 0x004fea000383ffff */
[----:B------:R-:W-:Y:S05]  /*9c70*/  BRA `(.L_x_175) ;  /* 0xffffffb000747947 */ /* 0x000fea000383ffff */
.L_x_89:
[----:B------:R-:W-:-:S07]  /*9c80*/  MOV R0, UR4 ;  /* 0x0000000400007c02 */ /* 0x000fce0008000f00 */
.L_x_176:
[----:B-1----:R1:W3:Y:S02]  /*9c90*/  SYNCS.PHASECHK.TRANS64.TRYWAIT P0, [R0+URZ+0x70], R2 ;  /* 0x00007002000075a7 */ /* 0x0022e400080011ff */
[----:B---3--:R-:W-:Y:S05]  /*9ca0*/  @!P0 NANOSLEEP.SYNCS 0x989680 ;  /* 0x009896800000895d */ /* 0x008fea0003900000 */
[----:B------:R-:W3:Y:S02]  /*9cb0*/  @!P0 SYNCS.PHASECHK.TRANS64 P0, [R0+URZ+0x70], R2 ;  /* 0x00007002000085a7 */ /* 0x000ee400080010ff */
[----:B---3--:R-:W-:Y:S05]  /*9cc0*/  @!P0 BRA `(.L_x_176) ;  /* 0xfffffffc00f08947 */ /* 0x008fea000383ffff */
[----:B------:R-:W-:Y:S05]  /*9cd0*/  BRA `(.L_x_177) ;  /* 0xffffffb000e87947 */ /* 0x000fea000383ffff */
.L_x_90:
[----:B-1----:R-:W-:-:S07]  /*9ce0*/  MOV R0, UR4 ;  /* 0x0000000400007c02 */ /* 0x002fce0008000f00 */
.L_x_178:
[----:B-1----:R1:W3:Y:S02]  /*9cf0*/  SYNCS.PHASECHK.TRANS64.TRYWAIT P0, [R0+URZ+0x78], R2 ;  /* 0x00007802000075a7 */ /* 0x0022e400080011ff */
[----:B---3--:R-:W-:Y:S05]  /*9d00*/  @!P0 NANOSLEEP.SYNCS 0x989680 ;  /* 0x009896800000895d */ /* 0x008fea0003900000 */
[----:B------:R-:W3:Y:S02]  /*9d10*/  @!P0 SYNCS.PHASECHK.TRANS64 P0, [R0+URZ+0x78], R2 ;  /* 0x00007802000085a7 */ /* 0x000ee400080010ff */
[----:B---3--:R-:W-:Y:S05]  /*9d20*/  @!P0 BRA `(.L_x_178) ;  /* 0xfffffffc00f08947 */ /* 0x008fea000383ffff */
[----:B------:R-:W-:Y:S05]  /*9d30*/  BRA `(.L_x_179) ;  /* 0xffffffb000d87947 */ /* 0x000fea000383ffff */
.L_x_91:
[----:B-1----:R-:W-:-:S07]  /*9d40*/  MOV R0, UR4 ;  /* 0x0000000400007c02 */ /* 0x002fce0008000f00 */
.L_x_180:
[----:B-1----:R1:W3:Y:S02]  /*9d50*/  SYNCS.PHASECHK.TRANS64.TRYWAIT P0, [R0+URZ+0x80], R2 ;  /* 0x00008002000075a7 */ /* 0x0022e400080011ff */
[----:B---3--:R-:W-:Y:S05]  /*9d60*/  @!P0 NANOSLEEP.SYNCS 0x989680 ;  /* 0x009896800000895d */ /* 0x008fea0003900000 */
[----:B------:R-:W3:Y:S02]  /*9d70*/  @!P0 SYNCS.PHASECHK.TRANS64 P0, [R0+URZ+0x80], R2 ;  /* 0x00008002000085a7 */ /* 0x000ee400080010ff */
[----:B---3--:R-:W-:Y:S05]  /*9d80*/  @!P0 BRA `(.L_x_180) ;  /* 0xfffffffc00f08947 */ /* 0x008fea000383ffff */
[----:B------:R-:W-:Y:S05]  /*9d90*/  BRA `(.L_x_181) ;  /* 0xffffffb000c87947 */ /* 0x000fea000383ffff */
.L_x_93:
[----:B---3--:R3:W4:Y:S02]  /*9da0*/  SYNCS.PHASECHK.TRANS64.TRYWAIT P0, [R0+URZ+0xa0], R2 ;  /* 0x0000a002000075a7 */ /* 0x00872400080011ff */
[----:B----4-:R-:W-:Y:S05]  /*9db0*/  @!P0 NANOSLEEP.SYNCS 0x989680 ;  /* 0x009896800000895d */ /* 0x010fea0003900000 */
[----:B------:R-:W4:Y:S02]  /*9dc0*/  @!P0 SYNCS.PHASECHK.TRANS64 P0, [R0+URZ+0xa0], R2 ;  /* 0x0000a002000085a7 */ /* 0x000f2400080010ff */
[----:B----4-:R-:W-:Y:S05]  /*9dd0*/  @!P0 BRA `(.L_x_93) ;  /* 0xfffffffc00f08947 */ /* 0x010fea000383ffff */
[----:B------:R-:W-:Y:S05]  /*9de0*/  BRA `(.L_x_182) ;  /* 0xffffffb400907947 */ /* 0x000fea000383ffff */
.L_x_104:
[----:B-1----:R-:W-:Y:S04]  /*9df0*/  MOV R2, UR49 ;  /* 0x0000003100027c02 */ /* 0x002fe80008000f00 */
[----:B------:R1:W3:Y:S03]  /*9e00*/  SYNCS.PHASECHK.TRANS64.TRYWAIT P1, [R2+URZ+0x50], R3 ;  /* 0x00005003020075a7 */ /* 0x0002e600080211ff */
[----:B---3--:R-:W-:Y:S05]  /*9e10*/  @!P1 NANOSLEEP.SYNCS 0x989680 ;  /* 0x009896800000995d */ /* 0x008fea0003900000 */
[----:B------:R-:W3:Y:S02]  /*9e20*/  @!P1 SYNCS.PHASECHK.TRANS64 P1, [R2+URZ+0x50], R3 ;  /* 0x00005003020095a7 */ /* 0x000ee400080210ff */
[----:B---3--:R-:W-:Y:S05]  /*9e30*/  @!P1 BRA `(.L_x_104) ;  /* 0xfffffffc00ec9947 */ /* 0x008fea000383ffff */
[----:B------:R-:W-:Y:S05]  /*9e40*/  BRA `(.L_x_103) ;  /* 0xffffffc000947947 */ /* 0x000fea000383ffff */
.L_x_106:
[----:B-1----:R1:W4:Y:S02]  /*9e50*/  SYNCS.PHASECHK.TRANS64.TRYWAIT P0, [R64+URZ+0xc0], R0 ;  /* 0x0000c000400075a7 */ /* 0x00232400080011ff */
[----:B----4-:R-:W-:Y:S05]  /*9e60*/  @!P0 NANOSLEEP.SYNCS 0x989680 ;  /* 0x009896800000895d */ /* 0x010fea0003900000 */
[----:B------:R-:W4:Y:S02]  /*9e70*/  @!P0 SYNCS.PHASECHK.TRANS64 P0, [R64+URZ+0xc0], R0 ;  /* 0x0000c000400085a7 */ /* 0x000f2400080010ff */
[----:B----4-:R-:W-:Y:S05]  /*9e80*/  @!P0 BRA `(.L_x_106) ;  /* 0xfffffffc00f08947 */ /* 0x010fea000383ffff */
[----:B------:R-:W-:Y:S05]  /*9e90*/  BRA `(.L_x_105) ;  /* 0xffffffc000bc7947 */ /* 0x000fea000383ffff */
.L_x_115:
[----:B--2---:R2:W4:Y:S02]  /*9ea0*/  SYNCS.PHASECHK.TRANS64.TRYWAIT P0, [R2+URZ+0x50], R0 ;  /* 0x00005000020075a7 */ /* 0x00452400080011ff */
[----:B----4-:R-:W-:Y:S05]  /*9eb0*/  @!P0 NANOSLEEP.SYNCS 0x989680 ;  /* 0x009896800000895d */ /* 0x010fea0003900000 */
[----:B------:R-:W4:Y:S02]  /*9ec0*/  @!P0 SYNCS.PHASECHK.TRANS64 P0, [R2+URZ+0x50], R0 ;  /* 0x00005000020085a7 */ /* 0x000f2400080010ff */
[----:B----4-:R-:W-:Y:S05]  /*9ed0*/  @!P0 BRA `(.L_x_115) ;  /* 0xfffffffc00f08947 */ /* 0x010fea000383ffff */
[----:B------:R-:W-:Y:S05]  /*9ee0*/  BRA `(.L_x_114) ;  /* 0xffffffcc00987947 */ /* 0x000fea000383ffff */
.L_x_123:
[----:B--2---:R2:W4:Y:S02]  /*9ef0*/  SYNCS.PHASECHK.TRANS64.TRYWAIT P0, [R0+URZ+0x50], R6 ;  /* 0x00005006000075a7 */ /* 0x00452400080011ff */
[----:B----4-:R-:W-:Y:S05]  /*9f00*/  @!P0 NANOSLEEP.SYNCS 0x989680 ;  /* 0x009896800000895d */ /* 0x010fea0003900000 */
[----:B------:R-:W4:Y:S02]  /*9f10*/  @!P0 SYNCS.PHASECHK.TRANS64 P0, [R0+URZ+0x50], R6 ;  /* 0x00005006000085a7 */ /* 0x000f2400080010ff */
[----:B----4-:R-:W-:Y:S05]  /*9f20*/  @!P0 BRA `(.L_x_123) ;  /* 0xfffffffc00f08947 */ /* 0x010fea000383ffff */
[----:B------:R-:W-:Y:S05]  /*9f30*/  BRA `(.L_x_122) ;  /* 0xffffffd800987947 */ /* 0x000fea000383ffff */
.L_x_131:
[----:B--2---:R2:W4:Y:S02]  /*9f40*/  SYNCS.PHASECHK.TRANS64.TRYWAIT P0, [R0+URZ+0x50], R5 ;  /* 0x00005005000075a7 */ /* 0x00452400080011ff */
[----:B----4-:R-:W-:Y:S05]  /*9f50*/  @!P0 NANOSLEEP.SYNCS 0x989680 ;  /* 0x009896800000895d */ /* 0x010fea0003900000 */
[----:B------:R-:W4:Y:S02]  /*9f60*/  @!P0 SYNCS.PHASECHK.TRANS64 P0, [R0+URZ+0x50], R5 ;  /* 0x00005005000085a7 */ /* 0x000f2400080010ff */
[----:B----4-:R-:W-:Y:S05]  /*9f70*/  @!P0 BRA `(.L_x_131) ;  /* 0xfffffffc00f08947 */ /* 0x010fea000383ffff */
[----:B------:R-:W-:Y:S05]  /*9f80*/  BRA `(.L_x_130) ;  /* 0xffffffe400987947 */ /* 0x000fea000383ffff */
        .weak           $__internal_0_$__cuda_sm10x_tcgen05_guardrail_trap_col_being_dealloced_not_returned_by_alloc
        .type           $__internal_0_$__cuda_sm10x_tcgen05_guardrail_trap_col_being_dealloced_not_returned_by_alloc,@function
        .size           $__internal_0_$__cuda_sm10x_tcgen05_guardrail_trap_col_being_dealloced_not_returned_by_alloc,($__internal_1_$__cuda_sm10x_tcgen05_guardrail_trap_phase_invalid_during_alloc - $__internal_0_$__cuda_sm10x_tcgen05_guardrail_trap_col_being_dealloced_not_returned_by_alloc)
$__internal_0_$__cuda_sm10x_tcgen05_guardrail_trap_col_being_dealloced_not_returned_by_alloc:
[----:B------:R-:W-:Y:S05]  /*9f90*/  BPT.TRAP 0x1 ;  /* 0x000000040000795c */ /* 0x000fea0000300000 */
[----:B------:R-:W-:-:S04]  /*9fa0*/  HFMA2 R3, -RZ, RZ, 0, 0 ;  /* 0x00000000ff037431 */ /* 0x000fc800000001ff */
[----:B------:R-:W-:Y:S05]  /*9fb0*/  RET.REL.NODEC R2 `(_ZN7cutlass13device_kernelINS_4gemm6kernel13GemmUniversalIN4cute5tupleIJiiiiEEENS1_10collective13CollectiveMmaINS1_46MainloopSm100TmaUmmaWarpSpecializedBlockScaledILi5ELi2ELi2ENS5_IJNS4_1CILi1EEENSA_ILi2EEESB_EEEEENS5_IJNSA_ILi128EEESF_SF_EEENS5_IJNS_12float_e5m2_tENS_13float_ue8m0_tEEEENS5_IJNS5_IJlSB_lEEENS4_6LayoutINS5_IJNS5_IJNS5_IJNSA_ILi32EEENSA_ILi4EEEEEEiEEESP_NS5_IJSB_iEEEEEENS5_IJNS5_IJNS5_IJNSA_ILi16EEESN_EEEiEEENS5_IJNS5_IJNSA_ILi0EEESB_EEENSA_ILi512EEEEEENS5_IJSV_iEEEEEEEEEEESJ_S12_NS4_8TiledMMAINS4_8MMA_AtomIJNS4_21SM100_MMA_MXF8F6F4_SSISH_SH_fSI_Li128ELi128ELNS4_4UMMA5MajorE0ELS17_0ELNS16_7ScaleInE0ELS18_0EEEEEENSL_INS5_IJSB_SB_SB_EEENS5_IJSV_SV_SV_EEEEENS5_IJNS4_10UnderscoreES1E_S1E_EEEEENS5_IJNS4_23SM90_TMA_LOAD_MULTICASTES1H_EEENS5_IJNS4_14ComposedLayoutINS4_7SwizzleILi3ELi4ELi3EEENS4_18smem_ptr_flag_bitsILi8EEENSL_INS5_IJNSA_ILi8EEESF_EEENS5_IJSF_SB_EEEEEEENSL_INS5_IJNS5_IJNS5_IJSO_SB_EEENS5_IJSM_SB_EEEEEESB_NS5_IJSN_SB_EEEEEENS5_IJNS5_IJNS5_IJST_SX_EEESW_EEESV_NS5_IJSB_SX_EEEEEEEEEEEvNS4_8identityENS5_IJNS4_13SM90_TMA_LOADES25_EEES23_vS24_EENS_8epilogue10collective18CollectiveEpilogueINS28_23Sm100TmaWarpSpecializedILi4ELi2ELi32ELb1ELb0EEEJSG_NS5_IJNSL_ISF_SB_EENSL_ISM_SB_EEEEENS_10bfloat16_tESK_S2G_SK_NS28_6fusion15FusionCallbacksIS2C_NS2H_17LinearCombinationIS2G_fS2G_fLNS_15FloatRoundStyleE2EEESG_S2F_JEEENS4_5SM1004TMEM4LOAD26SM100_TMEM_LOAD_32dp32b32xES25_NS1J_INS1K_ILi2ELi4ELi3EEENS1M_ILi16EEENSL_INS5_IJS1O_SM_EEES1U_EEEENS4_39AutoVectorizingCopyWithAssumedAlignmentILi128EEENS4_14SM90_TMA_STOREES2V_S2X_S2X_EEEvvEEEEvNT_6ParamsE) ;  /* 0xffffff6002107950 */ /* 0x000fea0003c3ffff */
        .weak           $__internal_1_$__cuda_sm10x_tcgen05_guardrail_trap_phase_invalid_during_alloc
        .type           $__internal_1_$__cuda_sm10x_tcgen05_guardrail_trap_phase_invalid_during_alloc,@function
        .size           $__internal_1_$__cuda_sm10x_tcgen05_guardrail_trap_phase_invalid_during_alloc,($__internal_2_$__cuda_sm10x_tcgen05_guardrail_trap_unallocated_columns_being_dealloced - $__internal_1_$__cuda_sm10x_tcgen05_guardrail_trap_phase_invalid_during_alloc)
$__internal_1_$__cuda_sm10x_tcgen05_guardrail_trap_phase_invalid_during_alloc:
[----:B------:R-:W-:Y:S05]  /*9fc0*/  BPT.TRAP 0x1 ;  /* 0x000000040000795c */ /* 0x000fea0000300000 */
[----:B------:R-:W-:-:S04]  /*9fd0*/  MOV R3, 0x0 ;  /* 0x0000000000037802 */ /* 0x000fc80000000f00 */
[----:B------:R-:W-:Y:S05]  /*9fe0*/  RET.REL.NODEC R2 `(_ZN7cutlass13device_kernelINS_4gemm6kernel13GemmUniversalIN4cute5tupleIJiiiiEEENS1_10collective13CollectiveMmaINS1_46MainloopSm100TmaUmmaWarpSpecializedBlockScaledILi5ELi2ELi2ENS5_IJNS4_1CILi1EEENSA_ILi2EEESB_EEEEENS5_IJNSA_ILi128EEESF_SF_EEENS5_IJNS_12float_e5m2_tENS_13float_ue8m0_tEEEENS5_IJNS5_IJlSB_lEEENS4_6LayoutINS5_IJNS5_IJNS5_IJNSA_ILi32EEENSA_ILi4EEEEEEiEEESP_NS5_IJSB_iEEEEEENS5_IJNS5_IJNS5_IJNSA_ILi16EEESN_EEEiEEENS5_IJNS5_IJNSA_ILi0EEESB_EEENSA_ILi512EEEEEENS5_IJSV_iEEEEEEEEEEESJ_S12_NS4_8TiledMMAINS4_8MMA_AtomIJNS4_21SM100_MMA_MXF8F6F4_SSISH_SH_fSI_Li128ELi128ELNS4_4UMMA5MajorE0ELS17_0ELNS16_7ScaleInE0ELS18_0EEEEEENSL_INS5_IJSB_SB_SB_EEENS5_IJSV_SV_SV_EEEEENS5_IJNS4_10UnderscoreES1E_S1E_EEEEENS5_IJNS4_23SM90_TMA_LOAD_MULTICASTES1H_EEENS5_IJNS4_14ComposedLayoutINS4_7SwizzleILi3ELi4ELi3EEENS4_18smem_ptr_flag_bitsILi8EEENSL_INS5_IJNSA_ILi8EEESF_EEENS5_IJSF_SB_EEEEEEENSL_INS5_IJNS5_IJNS5_IJSO_SB_EEENS5_IJSM_SB_EEEEEESB_NS5_IJSN_SB_EEEEEENS5_IJNS5_IJNS5_IJST_SX_EEESW_EEESV_NS5_IJSB_SX_EEEEEEEEEEEvNS4_8identityENS5_IJNS4_13SM90_TMA_LOADES25_EEES23_vS24_EENS_8epilogue10collective18CollectiveEpilogueINS28_23Sm100TmaWarpSpecializedILi4ELi2ELi32ELb1ELb0EEEJSG_NS5_IJNSL_ISF_SB_EENSL_ISM_SB_EEEEENS_10bfloat16_tESK_S2G_SK_NS28_6fusion15FusionCallbacksIS2C_NS2H_17LinearCombinationIS2G_fS2G_fLNS_15FloatRoundStyleE2EEESG_S2F_JEEENS4_5SM1004TMEM4LOAD26SM100_TMEM_LOAD_32dp32b32xES25_NS1J_INS1K_ILi2ELi4ELi3EEENS1M_ILi16EEENSL_INS5_IJS1O_SM_EEES1U_EEEENS4_39AutoVectorizingCopyWithAssumedAlignmentILi128EEENS4_14SM90_TMA_STOREES2V_S2X_S2X_EEEvvEEEEvNT_6ParamsE) ;  /* 0xffffff6002047950 */ /* 0x000fea0003c3ffff */
        .weak           $__internal_2_$__cuda_sm10x_tcgen05_guardrail_trap_unallocated_columns_being_dealloced
        .type           $__internal_2_$__cuda_sm10x_tcgen05_guardrail_trap_unallocated_columns_being_dealloced,@function
        .size           $__internal_2_$__cuda_sm10x_tcgen05_guardrail_trap_unallocated_columns_being_dealloced,(.L_x_184 - $__internal_2_$__cuda_sm10x_tcgen05_guardrail_trap_unallocated_columns_being_dealloced)
$__internal_2_$__cuda_sm10x_tcgen05_guardrail_trap_unallocated_columns_being_dealloced:
[----:B------:R-:W-:Y:S05]  /*9ff0*/  BPT.TRAP 0x1 ;  /* 0x000000040000795c */ /* 0x000fea0000300000 */
[----:B------:R-:W-:-:S04]  /*a000*/  HFMA2 R3, -RZ, RZ, 0, 0 ;  /* 0x00000000ff037431 */ /* 0x000fc800000001ff */
[----:B------:R-:W-:Y:S05]  /*a010*/  RET.REL.NODEC R2 `(_ZN7cutlass13device_kernelINS_4gemm6kernel13GemmUniversalIN4cute5tupleIJiiiiEEENS1_10collective13CollectiveMmaINS1_46MainloopSm100TmaUmmaWarpSpecializedBlockScaledILi5ELi2ELi2ENS5_IJNS4_1CILi1EEENSA_ILi2EEESB_EEEEENS5_IJNSA_ILi128EEESF_SF_EEENS5_IJNS_12float_e5m2_tENS_13float_ue8m0_tEEEENS5_IJNS5_IJlSB_lEEENS4_6LayoutINS5_IJNS5_IJNS5_IJNSA_ILi32EEENSA_ILi4EEEEEEiEEESP_NS5_IJSB_iEEEEEENS5_IJNS5_IJNS5_IJNSA_ILi16EEESN_EEEiEEENS5_IJNS5_IJNSA_ILi0EEESB_EEENSA_ILi512EEEEEENS5_IJSV_iEEEEEEEEEEESJ_S12_NS4_8TiledMMAINS4_8MMA_AtomIJNS4_21SM100_MMA_MXF8F6F4_SSISH_SH_fSI_Li128ELi128ELNS4_4UMMA5MajorE0ELS17_0ELNS16_7ScaleInE0ELS18_0EEEEEENSL_INS5_IJSB_SB_SB_EEENS5_IJSV_SV_SV_EEEEENS5_IJNS4_10UnderscoreES1E_S1E_EEEEENS5_IJNS4_23SM90_TMA_LOAD_MULTICASTES1H_EEENS5_IJNS4_14ComposedLayoutINS4_7SwizzleILi3ELi4ELi3EEENS4_18smem_ptr_flag_bitsILi8EEENSL_INS5_IJNSA_ILi8EEESF_EEENS5_IJSF_SB_EEEEEEENSL_INS5_IJNS5_IJNS5_IJSO_SB_EEENS5_IJSM_SB_EEEEEESB_NS5_IJSN_SB_EEEEEENS5_IJNS5_IJNS5_IJST_SX_EEESW_EEESV_NS5_IJSB_SX_EEEEEEEEEEEvNS4_8identityENS5_IJNS4_13SM90_TMA_LOADES25_EEES23_vS24_EENS_8epilogue10collective18CollectiveEpilogueINS28_23Sm100TmaWarpSpecializedILi4ELi2ELi32ELb1ELb0EEEJSG_NS5_IJNSL_ISF_SB_EENSL_ISM_SB_EEEEENS_10bfloat16_tESK_S2G_SK_NS28_6fusion15FusionCallbacksIS2C_NS2H_17LinearCombinationIS2G_fS2G_fLNS_15FloatRoundStyleE2EEESG_S2F_JEEENS4_5SM1004TMEM4LOAD26SM100_TMEM_LOAD_32dp32b32xES25_NS1J_INS1K_ILi2ELi4ELi3EEENS1M_ILi16EEENSL_INS5_IJS1O_SM_EEES1U_EEEENS4_39AutoVectorizingCopyWithAssumedAlignmentILi128EEENS4_14SM90_TMA_STOREES2V_S2X_S2X_EEEvvEEEEvNT_6ParamsE) ;  /* 0xffffff5c02f87950 */ /* 0x000fea0003c3ffff */
.L_x_183:
[----:B------:R-:W-:-:S00]  /*a020*/  BRA `(.L_x_183) ;  /* 0xfffffffc00fc7947 */ /* 0x000fc0000383ffff */
[----:B------:R-:W-:-:S00]  /*a030*/  NOP ;  /* 0x0000000000007918 */ /* 0x000fc00000000000 */
        /* <DEDUP_REMOVED lines=12> */
.L_x_184:


//--------------------- .nv.global.init           --------------------------
	.section	.nv.global.init,"aw",@progbits
.nv.global.init:
	.type		$str$27,@object
	.size		$str$27,($str$28 - $str$27)
$str$27:
        /*0000*/ 	.byte	0x28, 0x61, 0x64, 0x64, 0x72, 0x65, 0x73, 0x73, 0x20, 0x26, 0x20, 0x6d, 0x61, 0x73, 0x6b, 0x29
        /*0010*/ 	.byte	0x20, 0x3d, 0x3d, 0x20, 0x30, 0x00
	.type		$str$28,@object
	.size		$str$28,($str$26 - $str$28)
$str$28:
        /*0016*/ 	.byte	0x2f, 0x74, 0x6d, 0x70, 0x2f, 0x63, 0x75, 0x74, 0x6c, 0x61, 0x73, 0x73, 0x5f, 0x73, 0x77, 0x65
        /*0026*/ 	.byte	0x65, 0x70, 0x5f, 0x73, 0x72, 0x63, 0x2f, 0x69, 0x6e, 0x63, 0x6c, 0x75, 0x64, 0x65, 0x2f, 0x63
        /*0036*/ 	.byte	0x75, 0x74, 0x65, 0x2f, 0x70, 0x6f, 0x69, 0x6e, 0x74, 0x65, 0x72, 0x5f, 0x66, 0x6c, 0x61, 0x67
        /*0046*/ 	.byte	0x67, 0x65, 0x64, 0x2e, 0x68, 0x70, 0x70, 0x00
	.type		$str$26,@object
	.size		$str$26,($str$25 - $str$26)
$str$26:
        /*004e*/ 	.byte	0x2f, 0x74, 0x6d, 0x70, 0x2f, 0x63, 0x75, 0x74, 0x6c, 0x61, 0x73, 0x73, 0x5f, 0x73, 0x77, 0x65
        /*005e*/ 	.byte	0x65, 0x70, 0x5f, 0x73, 0x72, 0x63, 0x2f, 0x69, 0x6e, 0x63, 0x6c, 0x75, 0x64, 0x65, 0x2f, 0x63
        /*006e*/ 	.byte	0x75, 0x74, 0x65, 0x2f, 0x61, 0x74, 0x6f, 0x6d, 0x2f, 0x63, 0x6f, 0x70, 0x79, 0x5f, 0x74, 0x72
        /*007e*/ 	.byte	0x61, 0x69, 0x74, 0x73, 0x5f, 0x73, 0x6d, 0x31, 0x30, 0x30, 0x2e, 0x68, 0x70, 0x70, 0x00
	.type		$str$25,@object
	.size		$str$25,(__unnamed_1 - $str$25)
$str$25:
        /*008d*/ 	.byte	0x28, 0x28, 0x75, 0x69, 0x6e, 0x74, 0x33, 0x32, 0x5f, 0x74, 0x28, 0x74, 0x68, 0x72, 0x65, 0x61
        /*009d*/ 	.byte	0x64, 0x49, 0x64, 0x78, 0x2e, 0x78, 0x29, 0x20, 0x2f, 0x20, 0x33, 0x32, 0x29, 0x20, 0x25, 0x20
        /*00ad*/ 	.byte	0x34, 0x29, 0x20, 0x3d, 0x3d, 0x20, 0x28, 0x28, 0x28, 0x74, 0x6d, 0x65, 0x6d, 0x5f, 0x61, 0x64
        /*00bd*/ 	.byte	0x64, 0x72, 0x20, 0x3e, 0x3e, 0x20, 0x31, 0x36, 0x29, 0x20, 0x2f, 0x20, 0x33, 0x32, 0x29, 0x20
        /*00cd*/ 	.byte	0x25, 0x20, 0x34, 0x29, 0x00
	.type		__unnamed_1,@object
	.size		__unnamed_1,(__unnamed_2 - __unnamed_1)
__unnamed_1:
        /*00d2*/ 	.byte	0x61, 0x75, 0x74, 0x6f, 0x20, 0x63, 0x75, 0x74, 0x65, 0x3a, 0x3a, 0x61, 0x73, 0x5f, 0x70, 0x6f
        /* <DEDUP_REMOVED lines=24> */
        /*0262*/ 	.byte	0x34, 0x30, 0x39, 0x36, 0x3e, 0x3e, 0x3e, 0x3e, 0x5d, 0x00
	.type		__unnamed_2,@object
	.size		__unnamed_2,(.L_2 - __unnamed_2)
__unnamed_2:
        /* <DEDUP_REMOVED lines=42> */
        /*050c*/ 	.byte	0x3e, 0x3e, 0x5d, 0x00
.L_2:


//--------------------- .nv.shared._ZN7cutlass13device_kernelINS_4gemm6kernel13GemmUniversalIN4cute5tupleIJiiiiEEENS1_10collective13CollectiveMmaINS1_46MainloopSm100TmaUmmaWarpSpecializedBlockScaledILi5ELi2ELi2ENS5_IJNS4_1CILi1EEENSA_ILi2EEESB_EEEEENS5_IJNSA_ILi128EEESF_SF_EEENS5_IJNS_12float_e5m2_tENS_13float_ue8m0_tEEEENS5_IJNS5_IJlSB_lEEENS4_6LayoutINS5_IJNS5_IJNS5_IJNSA_ILi32EEENSA_ILi4EEEEEEiEEESP_NS5_IJSB_iEEEEEENS5_IJNS5_IJNS5_IJNSA_ILi16EEESN_EEEiEEENS5_IJNS5_IJNSA_ILi0EEESB_EEENSA_ILi512EEEEEENS5_IJSV_iEEEEEEEEEEESJ_S12_NS4_8TiledMMAINS4_8MMA_AtomIJNS4_21SM100_MMA_MXF8F6F4_SSISH_SH_fSI_Li128ELi128ELNS4_4UMMA5MajorE0ELS17_0ELNS16_7ScaleInE0ELS18_0EEEEEENSL_INS5_IJSB_SB_SB_EEENS5_IJSV_SV_SV_EEEEENS5_IJNS4_10UnderscoreES1E_S1E_EEEEENS5_IJNS4_23SM90_TMA_LOAD_MULTICASTES1H_EEENS5_IJNS4_14ComposedLayoutINS4_7SwizzleILi3ELi4ELi3EEENS4_18smem_ptr_flag_bitsILi8EEENSL_INS5_IJNSA_ILi8EEESF_EEENS5_IJSF_SB_EEEEEEENSL_INS5_IJNS5_IJNS5_IJSO_SB_EEENS5_IJSM_SB_EEEEEESB_NS5_IJSN_SB_EEEEEENS5_IJNS5_IJNS5_IJST_SX_EEESW_EEESV_NS5_IJSB_SX_EEEEEEEEEEEvNS4_8identityENS5_IJNS4_13SM90_TMA_LOADES25_EEES23_vS24_EENS_8epilogue10collective18CollectiveEpilogueINS28_23Sm100TmaWarpSpecializedILi4ELi2ELi32ELb1ELb0EEEJSG_NS5_IJNSL_ISF_SB_EENSL_ISM_SB_EEEEENS_10bfloat16_tESK_S2G_SK_NS28_6fusion15FusionCallbacksIS2C_NS2H_17LinearCombinationIS2G_fS2G_fLNS_15FloatRoundStyleE2EEESG_S2F_JEEENS4_5SM1004TMEM4LOAD26SM100_TMEM_LOAD_32dp32b32xES25_NS1J_INS1K_ILi2ELi4ELi3EEENS1M_ILi16EEENSL_INS5_IJS1O_SM_EEES1U_EEEENS4_39AutoVectorizingCopyWithAssumedAlignmentILi128EEENS4_14SM90_TMA_STOREES2V_S2X_S2X_EEEvvEEEEvNT_6ParamsE --------------------------
	.section	.nv.shared._ZN7cutlass13device_kernelINS_4gemm6kernel13GemmUniversalIN4cute5tupleIJiiiiEEENS1_10collective13CollectiveMmaINS1_46MainloopSm100TmaUmmaWarpSpecializedBlockScaledILi5ELi2ELi2ENS5_IJNS4_1CILi1EEENSA_ILi2EEESB_EEEEENS5_IJNSA_ILi128EEESF_SF_EEENS5_IJNS_12float_e5m2_tENS_13float_ue8m0_tEEEENS5_IJNS5_IJlSB_lEEENS4_6LayoutINS5_IJNS5_IJNS5_IJNSA_ILi32EEENSA_ILi4EEEEEEiEEESP_NS5_IJSB_iEEEEEENS5_IJNS5_IJNS5_IJNSA_ILi16EEESN_EEEiEEENS5_IJNS5_IJNSA_ILi0EEESB_EEENSA_ILi512EEEEEENS5_IJSV_iEEEEEEEEEEESJ_S12_NS4_8TiledMMAINS4_8MMA_AtomIJNS4_21SM100_MMA_MXF8F6F4_SSISH_SH_fSI_Li128ELi128ELNS4_4UMMA5MajorE0ELS17_0ELNS16_7ScaleInE0ELS18_0EEEEEENSL_INS5_IJSB_SB_SB_EEENS5_IJSV_SV_SV_EEEEENS5_IJNS4_10UnderscoreES1E_S1E_EEEEENS5_IJNS4_23SM90_TMA_LOAD_MULTICASTES1H_EEENS5_IJNS4_14ComposedLayoutINS4_7SwizzleILi3ELi4ELi3EEENS4_18smem_ptr_flag_bitsILi8EEENSL_INS5_IJNSA_ILi8EEESF_EEENS5_IJSF_SB_EEEEEEENSL_INS5_IJNS5_IJNS5_IJSO_SB_EEENS5_IJSM_SB_EEEEEESB_NS5_IJSN_SB_EEEEEENS5_IJNS5_IJNS5_IJST_SX_EEESW_EEESV_NS5_IJSB_SX_EEEEEEEEEEEvNS4_8identityENS5_IJNS4_13SM90_TMA_LOADES25_EEES23_vS24_EENS_8epilogue10collective18CollectiveEpilogueINS28_23Sm100TmaWarpSpecializedILi4ELi2ELi32ELb1ELb0EEEJSG_NS5_IJNSL_ISF_SB_EENSL_ISM_SB_EEEEENS_10bfloat16_tESK_S2G_SK_NS28_6fusion15FusionCallbacksIS2C_NS2H_17LinearCombinationIS2G_fS2G_fLNS_15FloatRoundStyleE2EEESG_S2F_JEEENS4_5SM1004TMEM4LOAD26SM100_TMEM_LOAD_32dp32b32xES25_NS1J_INS1K_ILi2ELi4ELi3EEENS1M_ILi16EEENSL_INS5_IJS1O_SM_EEES1U_EEEENS4_39AutoVectorizingCopyWithAssumedAlignmentILi128EEENS4_14SM90_TMA_STOREES2V_S2X_S2X_EEEvvEEEEvNT_6ParamsE,"aw",@nobits
	.sectionflags	@""
	.align	16
	.zero		1024


//--------------------- .nv.shared.reserved.0     --------------------------
	.section	.nv.shared.reserved.0,"aw",@nobits
	.weak		__nv_reservedSMEM_offset_0_alias
	.size		__nv_reservedSMEM_offset_0_alias, 0, 64
	.other		__nv_reservedSMEM_offset_0_alias,@"STO_CUDA_RESERVED_SHARED STV_DEFAULT"
__nv_reservedSMEM_offset_0_alias:
	.zero		0
.nv.shared.reserved.0:
	.zero		64
	.weak		__nv_reservedSMEM_tcgen05_partition
	.type		__nv_reservedSMEM_tcgen05_partition,@object
	.size		__nv_reservedSMEM_tcgen05_partition,(.L_0 - __nv_reservedSMEM_tcgen05_partition)
__nv_reservedSMEM_tcgen05_partition:
	.zero		32
.L_0:


//--------------------- .nv.global                --------------------------
	.section	.nv.global,"aw",@nobits
.nv.global:
	.type		_ZN40_INTERNAL_c3c6563b_4_k_cu_122eecfb_206404cute1_E,@object
	.size		_ZN40_INTERNAL_c3c6563b_4_k_cu_122eecfb_206404cute1_E,(_ZN40_INTERNAL_c3c6563b_4_k_cu_122eecfb_206404cuda3std3__45__cpo6cbeginE - _ZN40_INTERNAL_c3c6563b_4_k_cu_122eecfb_206404cute1_E)
_ZN40_INTERNAL_c3c6563b_4_k_cu_122eecfb_206404cute1_E:
	.zero		1
	.type		_ZN40_INTERNAL_c3c6563b_4_k_cu_122eecfb_206404cuda3std3__45__cpo6cbeginE,@object
	.size		_ZN40_INTERNAL_c3c6563b_4_k_cu_122eecfb_206404cuda3std3__45__cpo6cbeginE,(_ZN40_INTERNAL_c3c6563b_4_k_cu_122eecfb_206404cuda3std3__48in_placeE - _ZN40_INTERNAL_c3c6563b_4_k_cu_122eecfb_206404cuda3std3__45__cpo6cbeginE)
_ZN40_INTERNAL_c3c6563b_4_k_cu_122eecfb_206404cuda3std3__45__cpo6cbeginE:
	.zero		1
	.type		_ZN40_INTERNAL_c3c6563b_4_k_cu_122eecfb_206404cuda3std3__48in_placeE,@object
	.size		_ZN40_INTERNAL_c3c6563b_4_k_cu_122eecfb_206404cuda3std3__48in_placeE,(_ZN40_INTERNAL_c3c6563b_4_k_cu_122eecfb_206404cuda3std6ranges3__45__cpo9iter_moveE - _ZN40_INTERNAL_c3c6563b_4_k_cu_122eecfb_206404cuda3std3__48in_placeE)
_ZN40_INTERNAL_c3c6563b_4_k_cu_122eecfb_206404cuda3std3__48in_placeE:
	.zero		1
	.type		_ZN40_INTERNAL_c3c6563b_4_k_cu_122eecfb_206404cuda3std6ranges3__45__cpo9iter_moveE,@object
	.size		_ZN40_INTERNAL_c3c6563b_4_k_cu_122eecfb_206404cuda3std6ranges3__45__cpo9iter_moveE,(_ZN40_INTERNAL_c3c6563b_4_k_cu_122eecfb_206404cuda3std3__45__cpo5beginE - _ZN40_INTERNAL_c3c6563b_4_k_cu_122eecfb_206404cuda3std6ranges3__45__cpo9iter_moveE)
_ZN40_INTERNAL_c3c6563b_4_k_cu_122eecfb_206404cuda3std6ranges3__45__cpo9iter_moveE:
	.zero		1
	.type		_ZN40_INTERNAL_c3c6563b_4_k_cu_122eecfb_206404cuda3std3__45__cpo5beginE,@object
	.size		_ZN40_INTERNAL_c3c6563b_4_k_cu_122eecfb_206404cuda3std3__45__cpo5beginE,(_ZN40_INTERNAL_c3c6563b_4_k_cu_122eecfb_206404cuda3std3__442_GLOBAL__N__c3c6563b_4_k_cu_122eecfb_206406ignoreE - _ZN40_INTERNAL_c3c6563b_4_k_cu_122eecfb_206404cuda3std3__45__cpo5beginE)
_ZN40_INTERNAL_c3c6563b_4_k_cu_122eecfb_206404cuda3std3__45__cpo5beginE:
	.zero		1
	.type		_ZN40_INTERNAL_c3c6563b_4_k_cu_122eecfb_206404cuda3std3__442_GLOBAL__N__c3c6563b_4_k_cu_122eecfb_206406ignoreE,@object
	.size		_ZN40_INTERNAL_c3c6563b_4_k_cu_122eecfb_206404cuda3std3__442_GLOBAL__N__c3c6563b_4_k_cu_122eecfb_206406ignoreE,(_ZN40_INTERNAL_c3c6563b_4_k_cu_122eecfb_206404cute7productE - _ZN40_INTERNAL_c3c6563b_4_k_cu_122eecfb_206404cuda3std3__442_GLOBAL__N__c3c6563b_4_k_cu_122eecfb_206406ignoreE)
_ZN40_INTERNAL_c3c6563b_4_k_cu_122eecfb_206404cuda3std3__442_GLOBAL__N__c3c6563b_4_k_cu_122eecfb_206406ignoreE:
	.zero		1
	.type		_ZN40_INTERNAL_c3c6563b_4_k_cu_122eecfb_206404cute7productE,@object
	.size		_ZN40_INTERNAL_c3c6563b_4_k_cu_122eecfb_206404cute7productE,(_ZN40_INTERNAL_c3c6563b_4_k_cu_122eecfb_206404cuda3std3__45__cpo3endE - _ZN40_INTERNAL_c3c6563b_4_k_cu_122eecfb_206404cute7productE)
_ZN40_INTERNAL_c3c6563b_4_k_cu_122eecfb_206404cute7productE:
	.zero		1
	.type		_ZN40_INTERNAL_c3c6563b_4_k_cu_122eecfb_206404cuda3std3__45__cpo3endE,@object
	.size		_ZN40_INTERNAL_c3c6563b_4_k_cu_122eecfb_206404cuda3std3__45__cpo3endE,(_ZN40_INTERNAL_c3c6563b_4_k_cu_122eecfb_206404cuda3std3__419piecewise_constructE - _ZN40_INTERNAL_c3c6563b_4_k_cu_122eecfb_206404cuda3std3__45__cpo3endE)
_ZN40_INTERNAL_c3c6563b_4_k_cu_122eecfb_206404cuda3std3__45__cpo3endE:
	.zero		1
	.type		_ZN40_INTERNAL_c3c6563b_4_k_cu_122eecfb_206404cuda3std3__419piecewise_constructE,@object
	.size		_ZN40_INTERNAL_c3c6563b_4_k_cu_122eecfb_206404cuda3std3__419piecewise_constructE,(_ZN40_INTERNAL_c3c6563b_4_k_cu_122eecfb_206404cuda3std3__45__cpo4cendE - _ZN40_INTERNAL_c3c6563b_4_k_cu_122eecfb_206404cuda3std3__419piecewise_constructE)
_ZN40_INTERNAL_c3c6563b_4_k_cu_122eecfb_206404cuda3std3__419piecewise_constructE:
	.zero		1
	.type		_ZN40_INTERNAL_c3c6563b_4_k_cu_122eecfb_206404cuda3std3__45__cpo4cendE,@object
	.size		_ZN40_INTERNAL_c3c6563b_4_k_cu_122eecfb_206404cuda3std3__45__cpo4cendE,(_ZN40_INTERNAL_c3c6563b_4_k_cu_122eecfb_206404cuda3std6ranges3__45__cpo4swapE - _ZN40_INTERNAL_c3c6563b_4_k_cu_122eecfb_206404cuda3std3__45__cpo4cendE)
_ZN40_INTERNAL_c3c6563b_4_k_cu_122eecfb_206404cuda3std3__45__cpo4cendE:
	.zero		1
	.type		_ZN40_INTERNAL_c3c6563b_4_k_cu_122eecfb_206404cuda3std6ranges3__45__cpo4swapE,@object
	.size		_ZN40_INTERNAL_c3c6563b_4_k_cu_122eecfb_206404cuda3std6ranges3__45__cpo4swapE,(.L_10 - _ZN40_INTERNAL_c3c6563b_4_k_cu_122eecfb_206404cuda3std6ranges3__45__cpo4swapE)
_ZN40_INTERNAL_c3c6563b_4_k_cu_122eecfb_206404cuda3std6ranges3__45__cpo4swapE:
	.zero		1
.L_10:


//--------------------- .nv.constant0._ZN7cutlass13device_kernelINS_4gemm6kernel13GemmUniversalIN4cute5tupleIJiiiiEEENS1_10collective13CollectiveMmaINS1_46MainloopSm100TmaUmmaWarpSpecializedBlockScaledILi5ELi2ELi2ENS5_IJNS4_1CILi1EEENSA_ILi2EEESB_EEEEENS5_IJNSA_ILi128EEESF_SF_EEENS5_IJNS_12float_e5m2_tENS_13float_ue8m0_tEEEENS5_IJNS5_IJlSB_lEEENS4_6LayoutINS5_IJNS5_IJNS5_IJNSA_ILi32EEENSA_ILi4EEEEEEiEEESP_NS5_IJSB_iEEEEEENS5_IJNS5_IJNS5_IJNSA_ILi16EEESN_EEEiEEENS5_IJNS5_IJNSA_ILi0EEESB_EEENSA_ILi512EEEEEENS5_IJSV_iEEEEEEEEEEESJ_S12_NS4_8TiledMMAINS4_8MMA_AtomIJNS4_21SM100_MMA_MXF8F6F4_SSISH_SH_fSI_Li128ELi128ELNS4_4UMMA5MajorE0ELS17_0ELNS16_7ScaleInE0ELS18_0EEEEEENSL_INS5_IJSB_SB_SB_EEENS5_IJSV_SV_SV_EEEEENS5_IJNS4_10UnderscoreES1E_S1E_EEEEENS5_IJNS4_23SM90_TMA_LOAD_MULTICASTES1H_EEENS5_IJNS4_14ComposedLayoutINS4_7SwizzleILi3ELi4ELi3EEENS4_18smem_ptr_flag_bitsILi8EEENSL_INS5_IJNSA_ILi8EEESF_EEENS5_IJSF_SB_EEEEEEENSL_INS5_IJNS5_IJNS5_IJSO_SB_EEENS5_IJSM_SB_EEEEEESB_NS5_IJSN_SB_EEEEEENS5_IJNS5_IJNS5_IJST_SX_EEESW_EEESV_NS5_IJSB_SX_EEEEEEEEEEEvNS4_8identityENS5_IJNS4_13SM90_TMA_LOADES25_EEES23_vS24_EENS_8epilogue10collective18CollectiveEpilogueINS28_23Sm100TmaWarpSpecializedILi4ELi2ELi32ELb1ELb0EEEJSG_NS5_IJNSL_ISF_SB_EENSL_ISM_SB_EEEEENS_10bfloat16_tESK_S2G_SK_NS28_6fusion15FusionCallbacksIS2C_NS2H_17LinearCombinationIS2G_fS2G_fLNS_15FloatRoundStyleE2EEESG_S2F_JEEENS4_5SM1004TMEM4LOAD26SM100_TMEM_LOAD_32dp32b32xES25_NS1J_INS1K_ILi2ELi4ELi3EEENS1M_ILi16EEENSL_INS5_IJS1O_SM_EEES1U_EEEENS4_39AutoVectorizingCopyWithAssumedAlignmentILi128EEENS4_14SM90_TMA_STOREES2V_S2X_S2X_EEEvvEEEEvNT_6ParamsE --------------------------
	.section	.nv.constant0._ZN7cutlass13device_kernelINS_4gemm6kernel13GemmUniversalIN4cute5tupleIJiiiiEEENS1_10collective13CollectiveMmaINS1_46MainloopSm100TmaUmmaWarpSpecializedBlockScaledILi5ELi2ELi2ENS5_IJNS4_1CILi1EEENSA_ILi2EEESB_EEEEENS5_IJNSA_ILi128EEESF_SF_EEENS5_IJNS_12float_e5m2_tENS_13float_ue8m0_tEEEENS5_IJNS5_IJlSB_lEEENS4_6LayoutINS5_IJNS5_IJNS5_IJNSA_ILi32EEENSA_ILi4EEEEEEiEEESP_NS5_IJSB_iEEEEEENS5_IJNS5_IJNS5_IJNSA_ILi16EEESN_EEEiEEENS5_IJNS5_IJNSA_ILi0EEESB_EEENSA_ILi512EEEEEENS5_IJSV_iEEEEEEEEEEESJ_S12_NS4_8TiledMMAINS4_8MMA_AtomIJNS4_21SM100_MMA_MXF8F6F4_SSISH_SH_fSI_Li128ELi128ELNS4_4UMMA5MajorE0ELS17_0ELNS16_7ScaleInE0ELS18_0EEEEEENSL_INS5_IJSB_SB_SB_EEENS5_IJSV_SV_SV_EEEEENS5_IJNS4_10UnderscoreES1E_S1E_EEEEENS5_IJNS4_23SM90_TMA_LOAD_MULTICASTES1H_EEENS5_IJNS4_14ComposedLayoutINS4_7SwizzleILi3ELi4ELi3EEENS4_18smem_ptr_flag_bitsILi8EEENSL_INS5_IJNSA_ILi8EEESF_EEENS5_IJSF_SB_EEEEEEENSL_INS5_IJNS5_IJNS5_IJSO_SB_EEENS5_IJSM_SB_EEEEEESB_NS5_IJSN_SB_EEEEEENS5_IJNS5_IJNS5_IJST_SX_EEESW_EEESV_NS5_IJSB_SX_EEEEEEEEEEEvNS4_8identityENS5_IJNS4_13SM90_TMA_LOADES25_EEES23_vS24_EENS_8epilogue10collective18CollectiveEpilogueINS28_23Sm100TmaWarpSpecializedILi4ELi2ELi32ELb1ELb0EEEJSG_NS5_IJNSL_ISF_SB_EENSL_ISM_SB_EEEEENS_10bfloat16_tESK_S2G_SK_NS28_6fusion15FusionCallbacksIS2C_NS2H_17LinearCombinationIS2G_fS2G_fLNS_15FloatRoundStyleE2EEESG_S2F_JEEENS4_5SM1004TMEM4LOAD26SM100_TMEM_LOAD_32dp32b32xES25_NS1J_INS1K_ILi2ELi4ELi3EEENS1M_ILi16EEENSL_INS5_IJS1O_SM_EEES1U_EEEENS4_39AutoVectorizingCopyWithAssumedAlignmentILi128EEENS4_14SM90_TMA_STOREES2V_S2X_S2X_EEEvvEEEEvNT_6ParamsE,"a",@progbits
	.sectionflags	@""
	.align	4
.nv.constant0._ZN7cutlass13device_kernelINS_4gemm6kernel13GemmUniversalIN4cute5tupleIJiiiiEEENS1_10collective13CollectiveMmaINS1_46MainloopSm100TmaUmmaWarpSpecializedBlockScaledILi5ELi2ELi2ENS5_IJNS4_1CILi1EEENSA_ILi2EEESB_EEEEENS5_IJNSA_ILi128EEESF_SF_EEENS5_IJNS_12float_e5m2_tENS_13float_ue8m0_tEEEENS5_IJNS5_IJlSB_lEEENS4_6LayoutINS5_IJNS5_IJNS5_IJNSA_ILi32EEENSA_ILi4EEEEEEiEEESP_NS5_IJSB_iEEEEEENS5_IJNS5_IJNS5_IJNSA_ILi16EEESN_EEEiEEENS5_IJNS5_IJNSA_ILi0EEESB_EEENSA_ILi512EEEEEENS5_IJSV_iEEEEEEEEEEESJ_S12_NS4_8TiledMMAINS4_8MMA_AtomIJNS4_21SM100_MMA_MXF8F6F4_SSISH_SH_fSI_Li128ELi128ELNS4_4UMMA5MajorE0ELS17_0ELNS16_7ScaleInE0ELS18_0EEEEEENSL_INS5_IJSB_SB_SB_EEENS5_IJSV_SV_SV_EEEEENS5_IJNS4_10UnderscoreES1E_S1E_EEEEENS5_IJNS4_23SM90_TMA_LOAD_MULTICASTES1H_EEENS5_IJNS4_14ComposedLayoutINS4_7SwizzleILi3ELi4ELi3EEENS4_18smem_ptr_flag_bitsILi8EEENSL_INS5_IJNSA_ILi8EEESF_EEENS5_IJSF_SB_EEEEEEENSL_INS5_IJNS5_IJNS5_IJSO_SB_EEENS5_IJSM_SB_EEEEEESB_NS5_IJSN_SB_EEEEEENS5_IJNS5_IJNS5_IJST_SX_EEESW_EEESV_NS5_IJSB_SX_EEEEEEEEEEEvNS4_8identityENS5_IJNS4_13SM90_TMA_LOADES25_EEES23_vS24_EENS_8epilogue10collective18CollectiveEpilogueINS28_23Sm100TmaWarpSpecializedILi4ELi2ELi32ELb1ELb0EEEJSG_NS5_IJNSL_ISF_SB_EENSL_ISM_SB_EEEEENS_10bfloat16_tESK_S2G_SK_NS28_6fusion15FusionCallbacksIS2C_NS2H_17LinearCombinationIS2G_fS2G_fLNS_15FloatRoundStyleE2EEESG_S2F_JEEENS4_5SM1004TMEM4LOAD26SM100_TMEM_LOAD_32dp32b32xES25_NS1J_INS1K_ILi2ELi4ELi3EEENS1M_ILi16EEENSL_INS5_IJS1O_SM_EEES1U_EEEENS4_39AutoVectorizingCopyWithAssumedAlignmentILi128EEENS4_14SM90_TMA_STOREES2V_S2X_S2X_EEEvvEEEEvNT_6ParamsE:
	.zero		3968


//--------------------- SYMBOLS --------------------------

	.type		.nv.reservedSmem.offset0,@object
	.size		.nv.reservedSmem.offset0,0x4
	.type		.nv.reservedSmem.cap,@object
	.size		.nv.reservedSmem.cap,0x4
	.type		__assertfail,@function
